	.target	sm_100a

	.elftype	@"ET_EXEC"


//--------------------- .note.nv.tkinfo           --------------------------
	.section	.note.nv.tkinfo,"",@"SHT_NOTE"
	.sectionflags	@"SHF_NOTE_NV_TKINFO"
	.tkinfo
        /*0018*/ 	.word	0x00000002
        /*0030*/ 	.string	""
        /*0030*/ 	.string	"ptxas"
        /*0030*/ 	.string	"Cuda compilation tools, release 13.0, V13.0.88"
        /*0030*/ 	.string	"Build cuda_13.0.r13.0/compiler.36424714_0"
        /*0030*/ 	.string	"-arch sm_100a -m 64 "



//--------------------- .note.nv.cuinfo           --------------------------
	.section	.note.nv.cuinfo,"",@"SHT_NOTE"
	.sectionflags	@"SHF_NOTE_NV_CUINFO"
        /*0018*/ 	.short	0x0002
        /*001a*/ 	.short	0x0064
        /*001c*/ 	.short	0x0082
	.zero		2


//--------------------- .nv.info                  --------------------------
	.section	.nv.info,"",@"SHT_CUDA_INFO"
	.align	4


	//----- nvinfo : EIATTR_REGCOUNT
	.align		4
        /*0000*/ 	.byte	0x04, 0x2f
        /*0002*/ 	.short	(.L_19 - .L_18)
	.align		4
.L_18:
        /*0004*/ 	.word	index@(_ZN7cutlass13device_kernelINS_4gemm6kernel13GemmUniversalIN4cute5tupleIJiiiiEEENS1_10collective13CollectiveMmaINS1_35MainloopSm100TmaUmmaWarpSpecializedILi4ELi2ELi4ENS5_IJNS4_1CILi2EEENSA_ILi1EEESC_EEEEENS5_IJNSA_ILi128EEESF_SF_EEENS_12float_e5m2_tENS5_IJlSC_lEEESH_SI_NS4_8TiledMMAINS4_8MMA_AtomIJNS4_10MMA_TraitsINS4_25SM100_MMA_F8F6F4_2x1SM_SSEJSH_SH_fSF_SF_NS4_17integral_constantINS4_4UMMA5MajorELSP_0EEESQ_NSN_INSO_7ScaleInELSR_0EEESS_EEEEEENS4_6LayoutINS5_IJSC_SC_SC_EEENS5_IJNSA_ILi0EEESX_SX_EEEEENS5_IJNS4_10UnderscoreES10_S10_EEEEENS4_18SM100_TMA_2SM_LOADENS4_14ComposedLayoutINS4_7SwizzleILi3ELi4ELi3EEENS4_18smem_ptr_flag_bitsILi8EEENSV_INS5_IJNSA_ILi8EEESF_EEENS5_IJSF_SC_EEEEEEEvNS4_8identityES13_S1D_vS1E_EENS_8epilogue10collective18CollectiveEpilogueINS1G_23Sm100TmaWarpSpecializedILi2ELi2ELi32ELb0ELb0EEEJNS5_IJNSA_ILi64EEESF_SF_EEENS5_IJNSV_IS1L_SC_EENSV_INS5_IJNSA_ILi32EEESB_EEENS5_IJSC_S1L_EEEEEEEESH_SI_SH_SI_NS1G_6fusion15FusionCallbacksIS1K_NS1T_17LinearCombinationISH_fSH_fLNS_15FloatRoundStyleE2EEES1M_S1S_JEEENS4_5SM1004TMEM4LOAD26SM100_TMEM_LOAD_32dp32b32xENS4_13SM90_TMA_LOADENS14_INS15_ILi1ELi4ELi3EEES18_NSV_INS5_IJS19_S1O_EEENS5_IJS1O_SC_EEEEEEENS4_39AutoVectorizingCopyWithAssumedAlignmentILi128EEENS4_14SM90_TMA_STOREES28_S2A_S2A_EEEvvEEEEvNT_6ParamsE)
        /*0008*/ 	.word	0x00000080


	//----- nvinfo : EIATTR_FRAME_SIZE
	.align		4
.L_19:
        /*000c*/ 	.byte	0x04, 0x11
        /*000e*/ 	.short	(.L_21 - .L_20)
	.align		4
.L_20:
        /*0010*/ 	.word	index@($__internal_2_$__cuda_sm10x_tcgen05_guardrail_trap_unallocated_columns_being_dealloced)
        /*0014*/ 	.word	0x00000000


	//----- nvinfo : EIATTR_FRAME_SIZE
	.align		4
.L_21:
        /*0018*/ 	.byte	0x04, 0x11
        /*001a*/ 	.short	(.L_23 - .L_22)
	.align		4
.L_22:
        /*001c*/ 	.word	index@($__internal_1_$__cuda_sm10x_tcgen05_guardrail_trap_phase_invalid_during_alloc)
        /*0020*/ 	.word	0x00000000


	//----- nvinfo : EIATTR_FRAME_SIZE
	.align		4
.L_23:
        /*0024*/ 	.byte	0x04, 0x11
        /*0026*/ 	.short	(.L_25 - .L_24)
	.align		4
.L_24:
        /*0028*/ 	.word	index@($__internal_0_$__cuda_sm10x_tcgen05_guardrail_trap_col_being_dealloced_not_returned_by_alloc)
        /*002c*/ 	.word	0x00000000


	//----- nvinfo : EIATTR_FRAME_SIZE
	.align		4
.L_25:
        /*0030*/ 	.byte	0x04, 0x11
        /*0032*/ 	.short	(.L_27 - .L_26)
	.align		4
.L_26:
        /*0034*/ 	.word	index@(_ZN7cutlass13device_kernelINS_4gemm6kernel13GemmUniversalIN4cute5tupleIJiiiiEEENS1_10collective13CollectiveMmaINS1_35MainloopSm100TmaUmmaWarpSpecializedILi4ELi2ELi4ENS5_IJNS4_1CILi2EEENSA_ILi1EEESC_EEEEENS5_IJNSA_ILi128EEESF_SF_EEENS_12float_e5m2_tENS5_IJlSC_lEEESH_SI_NS4_8TiledMMAINS4_8MMA_AtomIJNS4_10MMA_TraitsINS4_25SM100_MMA_F8F6F4_2x1SM_SSEJSH_SH_fSF_SF_NS4_17integral_constantINS4_4UMMA5MajorELSP_0EEESQ_NSN_INSO_7ScaleInELSR_0EEESS_EEEEEENS4_6LayoutINS5_IJSC_SC_SC_EEENS5_IJNSA_ILi0EEESX_SX_EEEEENS5_IJNS4_10UnderscoreES10_S10_EEEEENS4_18SM100_TMA_2SM_LOADENS4_14ComposedLayoutINS4_7SwizzleILi3ELi4ELi3EEENS4_18smem_ptr_flag_bitsILi8EEENSV_INS5_IJNSA_ILi8EEESF_EEENS5_IJSF_SC_EEEEEEEvNS4_8identityES13_S1D_vS1E_EENS_8epilogue10collective18CollectiveEpilogueINS1G_23Sm100TmaWarpSpecializedILi2ELi2ELi32ELb0ELb0EEEJNS5_IJNSA_ILi64EEESF_SF_EEENS5_IJNSV_IS1L_SC_EENSV_INS5_IJNSA_ILi32EEESB_EEENS5_IJSC_S1L_EEEEEEEESH_SI_SH_SI_NS1G_6fusion15FusionCallbacksIS1K_NS1T_17LinearCombinationISH_fSH_fLNS_15FloatRoundStyleE2EEES1M_S1S_JEEENS4_5SM1004TMEM4LOAD26SM100_TMEM_LOAD_32dp32b32xENS4_13SM90_TMA_LOADENS14_INS15_ILi1ELi4ELi3EEES18_NSV_INS5_IJS19_S1O_EEENS5_IJS1O_SC_EEEEEEENS4_39AutoVectorizingCopyWithAssumedAlignmentILi128EEENS4_14SM90_TMA_STOREES28_S2A_S2A_EEEvvEEEEvNT_6ParamsE)
        /*0038*/ 	.word	0x00000000


	//----- nvinfo : EIATTR_MIN_STACK_SIZE
	.align		4
.L_27:
        /*003c*/ 	.byte	0x04, 0x12
        /*003e*/ 	.short	(.L_29 - .L_28)
	.align		4
.L_28:
        /*0040*/ 	.word	index@(_ZN7cutlass13device_kernelINS_4gemm6kernel13GemmUniversalIN4cute5tupleIJiiiiEEENS1_10collective13CollectiveMmaINS1_35MainloopSm100TmaUmmaWarpSpecializedILi4ELi2ELi4ENS5_IJNS4_1CILi2EEENSA_ILi1EEESC_EEEEENS5_IJNSA_ILi128EEESF_SF_EEENS_12float_e5m2_tENS5_IJlSC_lEEESH_SI_NS4_8TiledMMAINS4_8MMA_AtomIJNS4_10MMA_TraitsINS4_25SM100_MMA_F8F6F4_2x1SM_SSEJSH_SH_fSF_SF_NS4_17integral_constantINS4_4UMMA5MajorELSP_0EEESQ_NSN_INSO_7ScaleInELSR_0EEESS_EEEEEENS4_6LayoutINS5_IJSC_SC_SC_EEENS5_IJNSA_ILi0EEESX_SX_EEEEENS5_IJNS4_10UnderscoreES10_S10_EEEEENS4_18SM100_TMA_2SM_LOADENS4_14ComposedLayoutINS4_7SwizzleILi3ELi4ELi3EEENS4_18smem_ptr_flag_bitsILi8EEENSV_INS5_IJNSA_ILi8EEESF_EEENS5_IJSF_SC_EEEEEEEvNS4_8identityES13_S1D_vS1E_EENS_8epilogue10collective18CollectiveEpilogueINS1G_23Sm100TmaWarpSpecializedILi2ELi2ELi32ELb0ELb0EEEJNS5_IJNSA_ILi64EEESF_SF_EEENS5_IJNSV_IS1L_SC_EENSV_INS5_IJNSA_ILi32EEESB_EEENS5_IJSC_S1L_EEEEEEEESH_SI_SH_SI_NS1G_6fusion15FusionCallbacksIS1K_NS1T_17LinearCombinationISH_fSH_fLNS_15FloatRoundStyleE2EEES1M_S1S_JEEENS4_5SM1004TMEM4LOAD26SM100_TMEM_LOAD_32dp32b32xENS4_13SM90_TMA_LOADENS14_INS15_ILi1ELi4ELi3EEES18_NSV_INS5_IJS19_S1O_EEENS5_IJS1O_SC_EEEEEEENS4_39AutoVectorizingCopyWithAssumedAlignmentILi128EEENS4_14SM90_TMA_STOREES28_S2A_S2A_EEEvvEEEEvNT_6ParamsE)
        /*0044*/ 	.word	0x00000000
.L_29:


//--------------------- .nv.compat                --------------------------
	.section	.nv.compat,"",@"SHT_CUDA_COMPAT_INFO"
	.align	4
        /*0000*/ 	.byte	0x02, 0x09, 0x01, 0x00, 0x02, 0x02, 0x02, 0x00, 0x02, 0x05, 0x05, 0x00, 0x03, 0x07, 0x01, 0x01
        /*0010*/ 	.byte	0x02, 0x03, 0x01, 0x00, 0x02, 0x06, 0x01, 0x00, 0x04, 0x0b, 0x08, 0x00, 0x09, 0x00, 0x00, 0x00
        /*0020*/ 	.byte	0x00, 0x00, 0x00, 0x00


//--------------------- .nv.info._ZN7cutlass13device_kernelINS_4gemm6kernel13GemmUniversalIN4cute5tupleIJiiiiEEENS1_10collective13CollectiveMmaINS1_35MainloopSm100TmaUmmaWarpSpecializedILi4ELi2ELi4ENS5_IJNS4_1CILi2EEENSA_ILi1EEESC_EEEEENS5_IJNSA_ILi128EEESF_SF_EEENS_12float_e5m2_tENS5_IJlSC_lEEESH_SI_NS4_8TiledMMAINS4_8MMA_AtomIJNS4_10MMA_TraitsINS4_25SM100_MMA_F8F6F4_2x1SM_SSEJSH_SH_fSF_SF_NS4_17integral_constantINS4_4UMMA5MajorELSP_0EEESQ_NSN_INSO_7ScaleInELSR_0EEESS_EEEEEENS4_6LayoutINS5_IJSC_SC_SC_EEENS5_IJNSA_ILi0EEESX_SX_EEEEENS5_IJNS4_10UnderscoreES10_S10_EEEEENS4_18SM100_TMA_2SM_LOADENS4_14ComposedLayoutINS4_7SwizzleILi3ELi4ELi3EEENS4_18smem_ptr_flag_bitsILi8EEENSV_INS5_IJNSA_ILi8EEESF_EEENS5_IJSF_SC_EEEEEEEvNS4_8identityES13_S1D_vS1E_EENS_8epilogue10collective18CollectiveEpilogueINS1G_23Sm100TmaWarpSpecializedILi2ELi2ELi32ELb0ELb0EEEJNS5_IJNSA_ILi64EEESF_SF_EEENS5_IJNSV_IS1L_SC_EENSV_INS5_IJNSA_ILi32EEESB_EEENS5_IJSC_S1L_EEEEEEEESH_SI_SH_SI_NS1G_6fusion15FusionCallbacksIS1K_NS1T_17LinearCombinationISH_fSH_fLNS_15FloatRoundStyleE2EEES1M_S1S_JEEENS4_5SM1004TMEM4LOAD26SM100_TMEM_LOAD_32dp32b32xENS4_13SM90_TMA_LOADENS14_INS15_ILi1ELi4ELi3EEES18_NSV_INS5_IJS19_S1O_EEENS5_IJS1O_SC_EEEEEEENS4_39AutoVectorizingCopyWithAssumedAlignmentILi128EEENS4_14SM90_TMA_STOREES28_S2A_S2A_EEEvvEEEEvNT_6ParamsE --------------------------
	.section	.nv.info._ZN7cutlass13device_kernelINS_4gemm6kernel13GemmUniversalIN4cute5tupleIJiiiiEEENS1_10collective13CollectiveMmaINS1_35MainloopSm100TmaUmmaWarpSpecializedILi4ELi2ELi4ENS5_IJNS4_1CILi2EEENSA_ILi1EEESC_EEEEENS5_IJNSA_ILi128EEESF_SF_EEENS_12float_e5m2_tENS5_IJlSC_lEEESH_SI_NS4_8TiledMMAINS4_8MMA_AtomIJNS4_10MMA_TraitsINS4_25SM100_MMA_F8F6F4_2x1SM_SSEJSH_SH_fSF_SF_NS4_17integral_constantINS4_4UMMA5MajorELSP_0EEESQ_NSN_INSO_7ScaleInELSR_0EEESS_EEEEEENS4_6LayoutINS5_IJSC_SC_SC_EEENS5_IJNSA_ILi0EEESX_SX_EEEEENS5_IJNS4_10UnderscoreES10_S10_EEEEENS4_18SM100_TMA_2SM_LOADENS4_14ComposedLayoutINS4_7SwizzleILi3ELi4ELi3EEENS4_18smem_ptr_flag_bitsILi8EEENSV_INS5_IJNSA_ILi8EEESF_EEENS5_IJSF_SC_EEEEEEEvNS4_8identityES13_S1D_vS1E_EENS_8epilogue10collective18CollectiveEpilogueINS1G_23Sm100TmaWarpSpecializedILi2ELi2ELi32ELb0ELb0EEEJNS5_IJNSA_ILi64EEESF_SF_EEENS5_IJNSV_IS1L_SC_EENSV_INS5_IJNSA_ILi32EEESB_EEENS5_IJSC_S1L_EEEEEEEESH_SI_SH_SI_NS1G_6fusion15FusionCallbacksIS1K_NS1T_17LinearCombinationISH_fSH_fLNS_15FloatRoundStyleE2EEES1M_S1S_JEEENS4_5SM1004TMEM4LOAD26SM100_TMEM_LOAD_32dp32b32xENS4_13SM90_TMA_LOADENS14_INS15_ILi1ELi4ELi3EEES18_NSV_INS5_IJS19_S1O_EEENS5_IJS1O_SC_EEEEEEENS4_39AutoVectorizingCopyWithAssumedAlignmentILi128EEENS4_14SM90_TMA_STOREES28_S2A_S2A_EEEvvEEEEvNT_6ParamsE,"",@"SHT_CUDA_INFO"
	.sectionflags	@""
	.align	4


	//----- nvinfo : EIATTR_CUDA_API_VERSION
	.align		4
        /*0000*/ 	.byte	0x04, 0x37
        /*0002*/ 	.short	(.L_31 - .L_30)
.L_30:
        /*0004*/ 	.word	0x00000082


	//----- nvinfo : EIATTR_KPARAM_INFO
	.align		4
.L_31:
        /*0008*/ 	.byte	0x04, 0x17
        /*000a*/ 	.short	(.L_33 - .L_32)
.L_32:
        /*000c*/ 	.word	0x00000000
        /*0010*/ 	.short	0x0000
        /*0012*/ 	.short	0x0000
        /*0014*/ 	.byte	0x00, 0xf0, 0x01, 0x20


	//----- nvinfo : EIATTR_AT_ENTRY_FRAGMENTS
	.align		4
.L_33:
        /*0018*/ 	.byte	0x04, 0x4f
        /*001a*/ 	.short	(.L_35 - .L_34)


	//   ....[0]....
.L_34:
        /*001c*/ 	.word	0x00000007


	//----- nvinfo : EIATTR_RESERVED_SMEM_USED
	.align		4
.L_35:
        /*0020*/ 	.byte	0x01, 0x41
	.zero		2


	//----- nvinfo : EIATTR_SPARSE_MMA_MASK
	.align		4
        /*0024*/ 	.byte	0x03, 0x50
        /*0026*/ 	.short	0x0000


	//----- nvinfo : EIATTR_TCGEN05_2CTA_USED
	.align		4
        /*0028*/ 	.byte	0x01, 0x52
	.zero		2


	//----- nvinfo : EIATTR_MAXREG_COUNT
	.align		4
        /*002c*/ 	.byte	0x03, 0x1b
        /*002e*/ 	.short	0x00ff


	//----- nvinfo : EIATTR_NUM_BARRIERS
	.align		4
        /*0030*/ 	.byte	0x02, 0x4c
        /*0032*/ 	.byte	0x07
	.zero		1


	//----- nvinfo : EIATTR_EXTERNS
	.align		4
        /*0034*/ 	.byte	0x04, 0x0f
        /*0036*/ 	.short	(.L_37 - .L_36)


	//   ....[0]....
	.align		4
.L_36:
        /*0038*/ 	.word	index@(__assertfail)


	//----- nvinfo : EIATTR_MERCURY_ISA_VERSION
	.align		4
.L_37:
        /*003c*/ 	.byte	0x03, 0x5f
        /*003e*/ 	.short	0x0101


	//----- nvinfo : EIATTR_INT_WARP_WIDE_INSTR_OFFSETS
	.align		4
        /*0040*/ 	.byte	0x04, 0x31
        /*0042*/ 	.short	(.L_39 - .L_38)


	//   ....[0]....
.L_38:
        /*0044*/ 	.word	0x00000cd0


	//   ....[1]....
        /*0048*/ 	.word	0x00000d70


	//   ....[2]....
        /*004c*/ 	.word	0x000020a0


	//   ....[3]....
        /*0050*/ 	.word	0x00003f80


	//   ....[4]....
        /*0054*/ 	.word	0x00003fa0


	//   ....[5]....
        /*0058*/ 	.word	0x00003fd0


	//   ....[6]....
        /*005c*/ 	.word	0x00004900


	//   ....[7]....
        /*0060*/ 	.word	0x00004920


	//   ....[8]....
        /*0064*/ 	.word	0x00004a20


	//   ....[9]....
        /*0068*/ 	.word	0x00004bb0


	//   ....[10]....
        /*006c*/ 	.word	0x00004bc0


	//   ....[11]....
        /*0070*/ 	.word	0x00004d50


	//----- nvinfo : EIATTR_COOP_GROUP_MASK_REGIDS
	.align		4
.L_39:
        /*0074*/ 	.byte	0x04, 0x29
        /*0076*/ 	.short	(.L_41 - .L_40)


	//   ....[0]....
.L_40:
        /*0078*/ 	.word	0xffffffff


	//   ....[1]....
        /*007c*/ 	.word	0xffffffff


	//   ....[2]....
        /*0080*/ 	.word	0xffffffff


	//   ....[3]....
        /*0084*/ 	.word	0xffffffff


	//   ....[4]....
        /*0088*/ 	.word	0xffffffff


	//   ....[5]....
        /*008c*/ 	.word	0xffffffff


	//   ....[6]....
        /*0090*/ 	.word	0xffffffff


	//   ....[7]....
        /*0094*/ 	.word	0xffffffff


	//   ....[8]....
        /*0098*/ 	.word	0xffffffff


	//   ....[9]....
        /*009c*/ 	.word	0xffffffff


	//   ....[10]....
        /*00a0*/ 	.word	0xffffffff


	//   ....[11]....
        /*00a4*/ 	.word	0xffffffff


	//   ....[12]....
        /*00a8*/ 	.word	0xffffffff


	//   ....[13]....
        /*00ac*/ 	.word	0xffffffff


	//----- nvinfo : EIATTR_COOP_GROUP_INSTR_OFFSETS
	.align		4
.L_41:
        /*00b0*/ 	.byte	0x04, 0x28
        /*00b2*/ 	.short	(.L_43 - .L_42)


	//   ....[0]....
.L_42:
        /*00b4*/ 	.word	0x000000c0


	//   ....[1]....
        /*00b8*/ 	.word	0x00000500


	//   ....[2]....
        /*00bc*/ 	.word	0x00000680


	//   ....[3]....
        /*00c0*/ 	.word	0x000007d0


	//   ....[4]....
        /*00c4*/ 	.word	0x000008c0


	//   ....[5]....
        /*00c8*/ 	.word	0x00000a20


	//   ....[6]....
        /*00cc*/ 	.word	0x00000bb0


	//   ....[7]....
        /*00d0*/ 	.word	0x00000df0


	//   ....[8]....
        /*00d4*/ 	.word	0x00001f80


	//   ....[9]....
        /*00d8*/ 	.word	0x00002d60


	//   ....[10]....
        /*00dc*/ 	.word	0x00003230


	//   ....[11]....
        /*00e0*/ 	.word	0x00003260


	//   ....[12]....
        /*00e4*/ 	.word	0x00003e80


	//   ....[13]....
        /*00e8*/ 	.word	0x00004090


	//----- nvinfo : EIATTR_VRC_CTA_INIT_COUNT
	.align		4
.L_43:
        /*00ec*/ 	.byte	0x02, 0x4a
        /*00ee*/ 	.byte	0x80
	.zero		1


	//----- nvinfo : EIATTR_SYSCALL_OFFSETS
	.align		4
        /*00f0*/ 	.byte	0x04, 0x46
        /*00f2*/ 	.short	(.L_45 - .L_44)


	//   ....[0]....
.L_44:
        /*00f4*/ 	.word	0x000057a0


	//   ....[1]....
        /*00f8*/ 	.word	0x000058e0


	//   ....[2]....
        /*00fc*/ 	.word	0x000060d0


	//   ....[3]....
        /*0100*/ 	.word	0x00006eb0


	//----- nvinfo : EIATTR_MBARRIER_INSTR_OFFSETS
	.align		4
.L_45:
        /*0104*/ 	.byte	0x04, 0x39
        /*0106*/ 	.short	(.L_47 - .L_46)


	//   ....[0]....
.L_46:
        /*0108*/ 	.word	0x000005f0
        /*010c*/ 	.word	0x000000ff
        /*0110*/ 	.word	0x00000000
        /*0114*/ 	.short	0x0100
        /*0116*/ 	.byte	0x08
	.zero		1


	//   ....[1]....
        /*0118*/ 	.word	0x00000600
        /*011c*/ 	.word	0x000000ff
        /*0120*/ 	.word	0x00000020
        /*0124*/ 	.short	0x0100
        /*0126*/ 	.byte	0x08
	.zero		1


	//   ....[2]....
        /*0128*/ 	.word	0x00000610
        /*012c*/ 	.word	0x000000ff
        /*0130*/ 	.word	0x00000008
        /*0134*/ 	.short	0x0100
        /*0136*/ 	.byte	0x08
	.zero		1


	//   ....[3]....
        /*0138*/ 	.word	0x00000620
        /*013c*/ 	.word	0x000000ff
        /*0140*/ 	.word	0x00000028
        /*0144*/ 	.short	0x0100
        /*0146*/ 	.byte	0x08
	.zero		1


	//   ....[4]....
        /*0148*/ 	.word	0x00000630
        /*014c*/ 	.word	0x000000ff
        /*0150*/ 	.word	0x00000010
        /*0154*/ 	.short	0x0100
        /*0156*/ 	.byte	0x08
	.zero		1


	//   ....[5]....
        /*0158*/ 	.word	0x00000640
        /*015c*/ 	.word	0x000000ff
        /*0160*/ 	.word	0x00000030
        /*0164*/ 	.short	0x0100
        /*0166*/ 	.byte	0x08
	.zero		1


	//   ....[6]....
        /*0168*/ 	.word	0x00000650
        /*016c*/ 	.word	0x000000ff
        /*0170*/ 	.word	0x00000018
        /*0174*/ 	.short	0x0100
        /*0176*/ 	.byte	0x08
	.zero		1


	//   ....[7]....
        /*0178*/ 	.word	0x00000660
        /*017c*/ 	.word	0x000000ff
        /*0180*/ 	.word	0x00000038
        /*0184*/ 	.short	0x0100
        /*0186*/ 	.byte	0x08
	.zero		1


	//   ....[8]....
        /*0188*/ 	.word	0x00000780
        /*018c*/ 	.word	0x000000ff
        /*0190*/ 	.word	0x00000040
        /*0194*/ 	.short	0x0100
        /*0196*/ 	.byte	0x09
	.zero		1


	//   ....[9]....
        /*0198*/ 	.word	0x00000790
        /*019c*/ 	.word	0x000000ff
        /*01a0*/ 	.word	0x00000050
        /*01a4*/ 	.short	0x0100
        /*01a6*/ 	.byte	0x09
	.zero		1


	//   ....[10]....
        /*01a8*/ 	.word	0x000007a0
        /*01ac*/ 	.word	0x000000ff
        /*01b0*/ 	.word	0x00000048
        /*01b4*/ 	.short	0x0100
        /*01b6*/ 	.byte	0x09
	.zero		1


	//   ....[11]....
        /*01b8*/ 	.word	0x000007b0
        /*01bc*/ 	.word	0x000000ff
        /*01c0*/ 	.word	0x00000058
        /*01c4*/ 	.short	0x0100
        /*01c6*/ 	.byte	0x09
	.zero		1


	//   ....[12]....
        /*01c8*/ 	.word	0x00000890
        /*01cc*/ 	.word	0x000000ff
        /*01d0*/ 	.word	0x00000060
        /*01d4*/ 	.short	0x0100
        /*01d6*/ 	.byte	0x08
	.zero		1


	//   ....[13]....
        /*01d8*/ 	.word	0x000008a0
        /*01dc*/ 	.word	0x000000ff
        /*01e0*/ 	.word	0x00000068
        /*01e4*/ 	.short	0x0100
        /*01e6*/ 	.byte	0x08
	.zero		1


	//   ....[14]....
        /*01e8*/ 	.word	0x000009d0
        /*01ec*/ 	.word	0x000000ff
        /*01f0*/ 	.word	0x00000070
        /*01f4*/ 	.short	0x0100
        /*01f6*/ 	.byte	0x08
	.zero		1


	//   ....[15]....
        /*01f8*/ 	.word	0x000009e0
        /*01fc*/ 	.word	0x000000ff
        /*0200*/ 	.word	0x00000080
        /*0204*/ 	.short	0x0100
        /*0206*/ 	.byte	0x08
	.zero		1


	//   ....[16]....
        /*0208*/ 	.word	0x000009f0
        /*020c*/ 	.word	0x000000ff
        /*0210*/ 	.word	0x00000078
        /*0214*/ 	.short	0x0100
        /*0216*/ 	.byte	0x08
	.zero		1


	//   ....[17]....
        /*0218*/ 	.word	0x00000a00
        /*021c*/ 	.word	0x000000ff
        /*0220*/ 	.word	0x00000088
        /*0224*/ 	.short	0x0100
        /*0226*/ 	.byte	0x08
	.zero		1


	//   ....[18]....
        /*0228*/ 	.word	0x00000b20
        /*022c*/ 	.word	0x000000ff
        /*0230*/ 	.word	0x00000090
        /*0234*/ 	.short	0x0100
        /*0236*/ 	.byte	0x09
	.zero		1


	//   ....[19]....
        /*0238*/ 	.word	0x00000b30
        /*023c*/ 	.word	0x000000ff
        /*0240*/ 	.word	0x000000b0
        /*0244*/ 	.short	0x0100
        /*0246*/ 	.byte	0x09
	.zero		1


	//   ....[20]....
        /*0248*/ 	.word	0x00000b40
        /*024c*/ 	.word	0x000000ff
        /*0250*/ 	.word	0x00000098
        /*0254*/ 	.short	0x0100
        /*0256*/ 	.byte	0x09
	.zero		1


	//   ....[21]....
        /*0258*/ 	.word	0x00000b50
        /*025c*/ 	.word	0x000000ff
        /*0260*/ 	.word	0x000000b8
        /*0264*/ 	.short	0x0100
        /*0266*/ 	.byte	0x09
	.zero		1


	//   ....[22]....
        /*0268*/ 	.word	0x00000b60
        /*026c*/ 	.word	0x000000ff
        /*0270*/ 	.word	0x000000a0
        /*0274*/ 	.short	0x0100
        /*0276*/ 	.byte	0x09
	.zero		1


	//   ....[23]....
        /*0278*/ 	.word	0x00000b70
        /*027c*/ 	.word	0x000000ff
        /*0280*/ 	.word	0x000000c0
        /*0284*/ 	.short	0x0100
        /*0286*/ 	.byte	0x09
	.zero		1


	//   ....[24]....
        /*0288*/ 	.word	0x00000b80
        /*028c*/ 	.word	0x000000ff
        /*0290*/ 	.word	0x000000a8
        /*0294*/ 	.short	0x0100
        /*0296*/ 	.byte	0x09
	.zero		1


	//   ....[25]....
        /*0298*/ 	.word	0x00000b90
        /*029c*/ 	.word	0x000000ff
        /*02a0*/ 	.word	0x000000c8
        /*02a4*/ 	.short	0x0100
        /*02a6*/ 	.byte	0x09
	.zero		1


	//   ....[26]....
        /*02a8*/ 	.word	0x00000c80
        /*02ac*/ 	.word	0x000000ff
        /*02b0*/ 	.word	0x000000d0
        /*02b4*/ 	.short	0x0100
        /*02b6*/ 	.byte	0x08
	.zero		1


	//   ....[27]....
        /*02b8*/ 	.word	0x00000c90
        /*02bc*/ 	.word	0x000000ff
        /*02c0*/ 	.word	0x000000e0
        /*02c4*/ 	.short	0x0100
        /*02c6*/ 	.byte	0x08
	.zero		1


	//   ....[28]....
        /*02c8*/ 	.word	0x00000ca0
        /*02cc*/ 	.word	0x000000ff
        /*02d0*/ 	.word	0x000000d8
        /*02d4*/ 	.short	0x0100
        /*02d6*/ 	.byte	0x08
	.zero		1


	//   ....[29]....
        /*02d8*/ 	.word	0x00000cb0
        /*02dc*/ 	.word	0x000000ff
        /*02e0*/ 	.word	0x000000e8
        /*02e4*/ 	.short	0x0100
        /*02e6*/ 	.byte	0x08
	.zero		1


	//   ....[30]....
        /*02e8*/ 	.word	0x00000da0
        /*02ec*/ 	.word	0x000000ff
        /*02f0*/ 	.word	0x000000f0
        /*02f4*/ 	.short	0x0100
        /*02f6*/ 	.byte	0x07
	.zero		1


	//   ....[31]....
        /*02f8*/ 	.word	0x000017b0
        /*02fc*/ 	.word	0x00000003
        /*0300*/ 	.word	0x000000e0
        /*0304*/ 	.short	0x010a
        /*0306*/ 	.byte	0xff
	.zero		1


	//   ....[32]....
        /*0308*/ 	.word	0x000017e0
        /*030c*/ 	.word	0x00000003
        /*0310*/ 	.word	0x000000d0
        /*0314*/ 	.short	0x0101
        /*0316*/ 	.byte	0xff
	.zero		1


	//   ....[33]....
        /*0318*/ 	.word	0x000018e0
        /*031c*/ 	.word	0x000000ff
        /*0320*/ 	.word	0x00000020
        /*0324*/ 	.short	0x010a
        /*0326*/ 	.byte	0x08
	.zero		1


	//   ....[34]....
        /*0328*/ 	.word	0x000019a0
        /*032c*/ 	.word	0x000000ff
        /*0330*/ 	.word	0x00000020
        /*0334*/ 	.short	0x010a
        /*0336*/ 	.byte	0x21
	.zero		1


	//   ....[35]....
        /*0338*/ 	.word	0x00001b60
        /*033c*/ 	.word	0x000000ff
        /*0340*/ 	.word	0x00000020
        /*0344*/ 	.short	0x010a
        /*0346*/ 	.byte	0x08
	.zero		1


	//   ....[36]....
        /*0348*/ 	.word	0x00001c40
        /*034c*/ 	.word	0x000000ff
        /*0350*/ 	.word	0x00000068
        /*0354*/ 	.short	0x0101
        /*0356*/ 	.byte	0x06
	.zero		1


	//   ....[37]....
        /*0358*/ 	.word	0x00001c60
        /*035c*/ 	.word	0x000000ff
        /*0360*/ 	.word	0x00000020
        /*0364*/ 	.short	0x010a
        /*0366*/ 	.byte	0x08
	.zero		1


	//   ....[38]....
        /*0368*/ 	.word	0x00001ce0
        /*036c*/ 	.word	0x000000ff
        /*0370*/ 	.word	0x00000020
        /*0374*/ 	.short	0x010a
        /*0376*/ 	.byte	0x11
	.zero		1


	//   ....[39]....
        /*0378*/ 	.word	0x00001e70
        /*037c*/ 	.word	0x000000ff
        /*0380*/ 	.word	0x00000020
        /*0384*/ 	.short	0x010a
        /*0386*/ 	.byte	0x08
	.zero		1


	//   ....[40]....
        /*0388*/ 	.word	0x00001fb0
        /*038c*/ 	.word	0x00000002
        /*0390*/ 	.word	0x00000070
        /*0394*/ 	.short	0x010a
        /*0396*/ 	.byte	0xff
	.zero		1


	//   ....[41]....
        /*0398*/ 	.word	0x00002070
        /*039c*/ 	.word	0x00000002
        /*03a0*/ 	.word	0x00000000
        /*03a4*/ 	.short	0x0101
        /*03a6*/ 	.byte	0xff
	.zero		1


	//   ....[42]....
        /*03a8*/ 	.word	0x000025d0
        /*03ac*/ 	.word	0x000000ff
        /*03b0*/ 	.word	0x00000000
        /*03b4*/ 	.short	0x010a
        /*03b6*/ 	.byte	0x04
	.zero		1


	//   ....[43]....
        /*03b8*/ 	.word	0x00002660
        /*03bc*/ 	.word	0x000000ff
        /*03c0*/ 	.word	0x00000000
        /*03c4*/ 	.short	0x010a
        /*03c6*/ 	.byte	0x04
	.zero		1


	//   ....[44]....
        /*03c8*/ 	.word	0x000026f0
        /*03cc*/ 	.word	0x000000ff
        /*03d0*/ 	.word	0x00000000
        /*03d4*/ 	.short	0x010a
        /*03d6*/ 	.byte	0x04
	.zero		1


	//   ....[45]....
        /*03d8*/ 	.word	0x00002790
        /*03dc*/ 	.word	0x00000000
        /*03e0*/ 	.word	0x00000000
        /*03e4*/ 	.short	0x010a
        /*03e6*/ 	.byte	0xff
	.zero		1


	//   ....[46]....
        /*03e8*/ 	.word	0x000028c0
        /*03ec*/ 	.word	0x00000000
        /*03f0*/ 	.word	0x000000d0
        /*03f4*/ 	.short	0x010a
        /*03f6*/ 	.byte	0xff
	.zero		1


	//   ....[47]....
        /*03f8*/ 	.word	0x00002930
        /*03fc*/ 	.word	0x00000004
        /*0400*/ 	.word	0x00000000
        /*0404*/ 	.short	0x0101
        /*0406*/ 	.byte	0xff
	.zero		1


	//   ....[48]....
        /*0408*/ 	.word	0x00002950
        /*040c*/ 	.word	0x000000ff
        /*0410*/ 	.word	0x00000080
        /*0414*/ 	.short	0x010a
        /*0416*/ 	.byte	0x05
	.zero		1


	//   ....[49]....
        /*0418*/ 	.word	0x00002a70
        /*041c*/ 	.word	0x00000000
        /*0420*/ 	.word	0x00000070
        /*0424*/ 	.short	0x010a
        /*0426*/ 	.byte	0xff
	.zero		1


	//   ....[50]....
        /*0428*/ 	.word	0x00002b70
        /*042c*/ 	.word	0x00000000
        /*0430*/ 	.word	0x00000000
        /*0434*/ 	.short	0x0101
        /*0436*/ 	.byte	0xff
	.zero		1


	//   ....[51]....
        /*0438*/ 	.word	0x00002c00
        /*043c*/ 	.word	0x000000ff
        /*0440*/ 	.word	0x00000080
        /*0444*/ 	.short	0x0106
        /*0446*/ 	.byte	0x05
	.zero		1


	//   ....[52]....
        /*0448*/ 	.word	0x00002c20
        /*044c*/ 	.word	0x000000ff
        /*0450*/ 	.word	0x00000080
        /*0454*/ 	.short	0x010a
        /*0456*/ 	.byte	0x05
	.zero		1


	//   ....[53]....
        /*0458*/ 	.word	0x00002cb0
        /*045c*/ 	.word	0x000000ff
        /*0460*/ 	.word	0x00000080
        /*0464*/ 	.short	0x0106
        /*0466*/ 	.byte	0x04
	.zero		1


	//   ....[54]....
        /*0468*/ 	.word	0x00002cf0
        /*046c*/ 	.word	0x00000000
        /*0470*/ 	.word	0x00000080
        /*0474*/ 	.short	0x010a
        /*0476*/ 	.byte	0xff
	.zero		1


	//   ....[55]....
        /*0478*/ 	.word	0x00002f30
        /*047c*/ 	.word	0x000000ff
        /*0480*/ 	.word	0x00000008
        /*0484*/ 	.short	0x010a
        /*0486*/ 	.byte	0x06
	.zero		1


	//   ....[56]....
        /*0488*/ 	.word	0x00002f50
        /*048c*/ 	.word	0x000000ff
        /*0490*/ 	.word	0x00000008
        /*0494*/ 	.short	0x010a
        /*0496*/ 	.byte	0x06
	.zero		1


	//   ....[57]....
        /*0498*/ 	.word	0x000030e0
        /*049c*/ 	.word	0x000000ff
        /*04a0*/ 	.word	0x00000008
        /*04a4*/ 	.short	0x010a
        /*04a6*/ 	.byte	0x06
	.zero		1


	//   ....[58]....
        /*04a8*/ 	.word	0x00003100
        /*04ac*/ 	.word	0x000000ff
        /*04b0*/ 	.word	0x00000008
        /*04b4*/ 	.short	0x010a
        /*04b6*/ 	.byte	0x06
	.zero		1


	//   ....[59]....
        /*04b8*/ 	.word	0x000031c0
        /*04bc*/ 	.word	0x000000ff
        /*04c0*/ 	.word	0x00000000
        /*04c4*/ 	.short	0x0101
        /*04c6*/ 	.byte	0x07
	.zero		1


	//   ....[60]....
        /*04c8*/ 	.word	0x00003500
        /*04cc*/ 	.word	0x00000000
        /*04d0*/ 	.word	0x00000070
        /*04d4*/ 	.short	0x010a
        /*04d6*/ 	.byte	0xff
	.zero		1


	//   ....[61]....
        /*04d8*/ 	.word	0x000035c0
        /*04dc*/ 	.word	0x00000000
        /*04e0*/ 	.word	0x00000000
        /*04e4*/ 	.short	0x0101
        /*04e6*/ 	.byte	0xff
	.zero		1


	//   ....[62]....
        /*04e8*/ 	.word	0x00003680
        /*04ec*/ 	.word	0x000000ff
        /*04f0*/ 	.word	0x00000000
        /*04f4*/ 	.short	0x010a
        /*04f6*/ 	.byte	0x08
	.zero		1


	//   ....[63]....
        /*04f8*/ 	.word	0x00003690
        /*04fc*/ 	.word	0x000000ff
        /*0500*/ 	.word	0x000000b0
        /*0504*/ 	.short	0x010a
        /*0506*/ 	.byte	0x09
	.zero		1


	//   ....[64]....
        /*0508*/ 	.word	0x00003740
        /*050c*/ 	.word	0x000000ff
        /*0510*/ 	.word	0x00000000
        /*0514*/ 	.short	0x010a
        /*0516*/ 	.byte	0x08
	.zero		1


	//   ....[65]....
        /*0518*/ 	.word	0x00003870
        /*051c*/ 	.word	0x000000ff
        /*0520*/ 	.word	0x00000000
        /*0524*/ 	.short	0x010a
        /*0526*/ 	.byte	0x1e
	.zero		1


	//   ....[66]....
        /*0528*/ 	.word	0x00003b70
        /*052c*/ 	.word	0x000000ff
        /*0530*/ 	.word	0x00000000
        /*0534*/ 	.short	0x010a
        /*0536*/ 	.byte	0x08
	.zero		1


	//   ....[67]....
        /*0538*/ 	.word	0x00003c00
        /*053c*/ 	.word	0x000000ff
        /*0540*/ 	.word	0x00000000
        /*0544*/ 	.short	0x010a
        /*0546*/ 	.byte	0x08
	.zero		1


	//   ....[68]....
        /*0548*/ 	.word	0x00003c90
        /*054c*/ 	.word	0x000000ff
        /*0550*/ 	.word	0x00000000
        /*0554*/ 	.short	0x010a
        /*0556*/ 	.byte	0x08
	.zero		1


	//   ....[69]....
        /*0558*/ 	.word	0x00003d30
        /*055c*/ 	.word	0x00000000
        /*0560*/ 	.word	0x00000000
        /*0564*/ 	.short	0x010a
        /*0566*/ 	.byte	0xff
	.zero		1


	//   ....[70]....
        /*0568*/ 	.word	0x00003d70
        /*056c*/ 	.word	0x00000000
        /*0570*/ 	.word	0x00000000
        /*0574*/ 	.short	0x010a
        /*0576*/ 	.byte	0xff
	.zero		1


	//   ....[71]....
        /*0578*/ 	.word	0x00003de0
        /*057c*/ 	.word	0x000000ff
        /*0580*/ 	.word	0x00000000
        /*0584*/ 	.short	0x0101
        /*0586*/ 	.byte	0x05
	.zero		1


	//   ....[72]....
        /*0588*/ 	.word	0x00003e20
        /*058c*/ 	.word	0x000000ff
        /*0590*/ 	.word	0x000000f0
        /*0594*/ 	.short	0x010a
        /*0596*/ 	.byte	0x07
	.zero		1


	//   ....[73]....
        /*0598*/ 	.word	0x00003e70
        /*059c*/ 	.word	0x000000ff
        /*05a0*/ 	.word	0x00000000
        /*05a4*/ 	.short	0x0101
        /*05a6*/ 	.byte	0x05
	.zero		1


	//   ....[74]....
        /*05a8*/ 	.word	0x000042a0
        /*05ac*/ 	.word	0x00000000
        /*05b0*/ 	.word	0x00000070
        /*05b4*/ 	.short	0x010a
        /*05b6*/ 	.byte	0xff
	.zero		1


	//   ....[75]....
        /*05b8*/ 	.word	0x00004360
        /*05bc*/ 	.word	0x00000000
        /*05c0*/ 	.word	0x00000000
        /*05c4*/ 	.short	0x0101
        /*05c6*/ 	.byte	0xff
	.zero		1


	//   ....[76]....
        /*05c8*/ 	.word	0x00004680
        /*05cc*/ 	.word	0x000000ff
        /*05d0*/ 	.word	0x00000068
        /*05d4*/ 	.short	0x010a
        /*05d6*/ 	.byte	0x07
	.zero		1


	//   ....[77]....
        /*05d8*/ 	.word	0x00004870
        /*05dc*/ 	.word	0x000000ff
        /*05e0*/ 	.word	0x00000050
        /*05e4*/ 	.short	0x010a
        /*05e6*/ 	.byte	0x07
	.zero		1


	//   ....[78]....
        /*05e8*/ 	.word	0x00004ad0
        /*05ec*/ 	.word	0x000000ff
        /*05f0*/ 	.word	0x00000040
        /*05f4*/ 	.short	0x010b
        /*05f6*/ 	.byte	0x07
	.zero		1


	//   ....[79]....
        /*05f8*/ 	.word	0x00004b40
        /*05fc*/ 	.word	0x000000ff
        /*0600*/ 	.word	0x00000000
        /*0604*/ 	.short	0x0101
        /*0606*/ 	.byte	0x0e
	.zero		1


	//   ....[80]....
        /*0608*/ 	.word	0x00004b80
        /*060c*/ 	.word	0x000000ff
        /*0610*/ 	.word	0x00000058
        /*0614*/ 	.short	0x010a
        /*0616*/ 	.byte	0x07
	.zero		1


	//   ....[81]....
        /*0618*/ 	.word	0x00004db0
        /*061c*/ 	.word	0x000000ff
        /*0620*/ 	.word	0x00000048
        /*0624*/ 	.short	0x010b
        /*0626*/ 	.byte	0x07
	.zero		1


	//   ....[82]....
        /*0628*/ 	.word	0x00004dd0
        /*062c*/ 	.word	0x000000ff
        /*0630*/ 	.word	0x00000000
        /*0634*/ 	.short	0x0101
        /*0636*/ 	.byte	0x0d
	.zero		1


	//   ....[83]....
        /*0638*/ 	.word	0x00004e00
        /*063c*/ 	.word	0x000000ff
        /*0640*/ 	.word	0x00000050
        /*0644*/ 	.short	0x010a
        /*0646*/ 	.byte	0x07
	.zero		1


	//   ....[84]....
        /*0648*/ 	.word	0x00004e40
        /*064c*/ 	.word	0x00000000
        /*0650*/ 	.word	0x00000058
        /*0654*/ 	.short	0x010a
        /*0656*/ 	.byte	0xff
	.zero		1


	//   ....[85]....
        /*0658*/ 	.word	0x00005170
        /*065c*/ 	.word	0x00000000
        /*0660*/ 	.word	0x00000070
        /*0664*/ 	.short	0x010a
        /*0666*/ 	.byte	0xff
	.zero		1


	//   ....[86]....
        /*0668*/ 	.word	0x00005280
        /*066c*/ 	.word	0x00000000
        /*0670*/ 	.word	0x00000000
        /*0674*/ 	.short	0x0101
        /*0676*/ 	.byte	0xff
	.zero		1


	//   ....[87]....
        /*0678*/ 	.word	0x00005c90
        /*067c*/ 	.word	0x00000003
        /*0680*/ 	.word	0x00000040
        /*0684*/ 	.short	0x010a
        /*0686*/ 	.byte	0xff
	.zero		1


	//   ....[88]....
        /*0688*/ 	.word	0x00005ce0
        /*068c*/ 	.word	0x0000006f
        /*0690*/ 	.word	0x00000090
        /*0694*/ 	.short	0x010a
        /*0696*/ 	.byte	0xff
	.zero		1


	//   ....[89]....
        /*0698*/ 	.word	0x00005e10
        /*069c*/ 	.word	0x00000003
        /*06a0*/ 	.word	0x00000040
        /*06a4*/ 	.short	0x010a
        /*06a6*/ 	.byte	0xff
	.zero		1


	//   ....[90]....
        /*06a8*/ 	.word	0x00005f50
        /*06ac*/ 	.word	0x00000000
        /*06b0*/ 	.word	0x00000000
        /*06b4*/ 	.short	0x0101
        /*06b6*/ 	.byte	0xff
	.zero		1


	//   ....[91]....
        /*06b8*/ 	.word	0x00005fb0
        /*06bc*/ 	.word	0x0000006f
        /*06c0*/ 	.word	0x00000090
        /*06c4*/ 	.short	0x010a
        /*06c6*/ 	.byte	0xff
	.zero		1


	//   ....[92]....
        /*06c8*/ 	.word	0x00006b50
        /*06cc*/ 	.word	0x0000007d
        /*06d0*/ 	.word	0x00000040
        /*06d4*/ 	.short	0x010a
        /*06d6*/ 	.byte	0xff
	.zero		1


	//   ....[93]....
        /*06d8*/ 	.word	0x00006c10
        /*06dc*/ 	.word	0x0000007d
        /*06e0*/ 	.word	0x00000040
        /*06e4*/ 	.short	0x010a
        /*06e6*/ 	.byte	0xff
	.zero		1


	//   ....[94]....
        /*06e8*/ 	.word	0x00006d50
        /*06ec*/ 	.word	0x00000002
        /*06f0*/ 	.word	0x00000000
        /*06f4*/ 	.short	0x0101
        /*06f6*/ 	.byte	0xff
	.zero		1


	//   ....[95]....
        /*06f8*/ 	.word	0x00007030
        /*06fc*/ 	.word	0x0000006f
        /*0700*/ 	.word	0x00000000
        /*0704*/ 	.short	0x0101
        /*0706*/ 	.byte	0xff
	.zero		1


	//   ....[96]....
        /*0708*/ 	.word	0x000079e0
        /*070c*/ 	.word	0x00000003
        /*0710*/ 	.word	0x000000e0
        /*0714*/ 	.short	0x010a
        /*0716*/ 	.byte	0xff
	.zero		1


	//   ....[97]....
        /*0718*/ 	.word	0x00007a40
        /*071c*/ 	.word	0x00000002
        /*0720*/ 	.word	0x00000020
        /*0724*/ 	.short	0x010a
        /*0726*/ 	.byte	0xff
	.zero		1


	//   ....[98]....
        /*0728*/ 	.word	0x00007aa0
        /*072c*/ 	.word	0x00000002
        /*0730*/ 	.word	0x00000020
        /*0734*/ 	.short	0x010a
        /*0736*/ 	.byte	0xff
	.zero		1


	//   ....[99]....
        /*0738*/ 	.word	0x00007af0
        /*073c*/ 	.word	0x00000002
        /*0740*/ 	.word	0x00000070
        /*0744*/ 	.short	0x010a
        /*0746*/ 	.byte	0xff
	.zero		1


	//   ....[100]....
        /*0748*/ 	.word	0x00007b50
        /*074c*/ 	.word	0x00000000
        /*0750*/ 	.word	0x00000000
        /*0754*/ 	.short	0x010a
        /*0756*/ 	.byte	0xff
	.zero		1


	//   ....[101]....
        /*0758*/ 	.word	0x00007bb0
        /*075c*/ 	.word	0x00000000
        /*0760*/ 	.word	0x00000000
        /*0764*/ 	.short	0x010a
        /*0766*/ 	.byte	0xff
	.zero		1


	//   ....[102]....
        /*0768*/ 	.word	0x00007c10
        /*076c*/ 	.word	0x00000000
        /*0770*/ 	.word	0x00000000
        /*0774*/ 	.short	0x010a
        /*0776*/ 	.byte	0xff
	.zero		1


	//   ....[103]....
        /*0778*/ 	.word	0x00007c60
        /*077c*/ 	.word	0x00000000
        /*0780*/ 	.word	0x000000d0
        /*0784*/ 	.short	0x010a
        /*0786*/ 	.byte	0xff
	.zero		1


	//   ....[104]....
        /*0788*/ 	.word	0x00007cc0
        /*078c*/ 	.word	0x00000000
        /*0790*/ 	.word	0x00000080
        /*0794*/ 	.short	0x010a
        /*0796*/ 	.byte	0xff
	.zero		1


	//   ....[105]....
        /*0798*/ 	.word	0x00007d10
        /*079c*/ 	.word	0x00000000
        /*07a0*/ 	.word	0x00000070
        /*07a4*/ 	.short	0x010a
        /*07a6*/ 	.byte	0xff
	.zero		1


	//   ....[106]....
        /*07a8*/ 	.word	0x00007d70
        /*07ac*/ 	.word	0x00000000
        /*07b0*/ 	.word	0x00000080
        /*07b4*/ 	.short	0x010a
        /*07b6*/ 	.byte	0xff
	.zero		1


	//   ....[107]....
        /*07b8*/ 	.word	0x00007dd0
        /*07bc*/ 	.word	0x00000004
        /*07c0*/ 	.word	0x00000008
        /*07c4*/ 	.short	0x010a
        /*07c6*/ 	.byte	0xff
	.zero		1


	//   ....[108]....
        /*07c8*/ 	.word	0x00007eb0
        /*07cc*/ 	.word	0x00000002
        /*07d0*/ 	.word	0x00000008
        /*07d4*/ 	.short	0x010a
        /*07d6*/ 	.byte	0xff
	.zero		1


	//   ....[109]....
        /*07d8*/ 	.word	0x00007f00
        /*07dc*/ 	.word	0x00000000
        /*07e0*/ 	.word	0x00000070
        /*07e4*/ 	.short	0x010a
        /*07e6*/ 	.byte	0xff
	.zero		1


	//   ....[110]....
        /*07e8*/ 	.word	0x00007f60
        /*07ec*/ 	.word	0x00000000
        /*07f0*/ 	.word	0x000000b0
        /*07f4*/ 	.short	0x010a
        /*07f6*/ 	.byte	0xff
	.zero		1


	//   ....[111]....
        /*07f8*/ 	.word	0x00007fc0
        /*07fc*/ 	.word	0x00000000
        /*0800*/ 	.word	0x00000000
        /*0804*/ 	.short	0x010a
        /*0806*/ 	.byte	0xff
	.zero		1


	//   ....[112]....
        /*0808*/ 	.word	0x00008020
        /*080c*/ 	.word	0x00000000
        /*0810*/ 	.word	0x00000000
        /*0814*/ 	.short	0x010a
        /*0816*/ 	.byte	0xff
	.zero		1


	//   ....[113]....
        /*0818*/ 	.word	0x00008080
        /*081c*/ 	.word	0x00000000
        /*0820*/ 	.word	0x00000000
        /*0824*/ 	.short	0x010a
        /*0826*/ 	.byte	0xff
	.zero		1


	//   ....[114]....
        /*0828*/ 	.word	0x000080e0
        /*082c*/ 	.word	0x00000000
        /*0830*/ 	.word	0x00000000
        /*0834*/ 	.short	0x010a
        /*0836*/ 	.byte	0xff
	.zero		1


	//   ....[115]....
        /*0838*/ 	.word	0x00008140
        /*083c*/ 	.word	0x00000000
        /*0840*/ 	.word	0x000000f0
        /*0844*/ 	.short	0x010a
        /*0846*/ 	.byte	0xff
	.zero		1


	//   ....[116]....
        /*0848*/ 	.word	0x00008190
        /*084c*/ 	.word	0x00000000
        /*0850*/ 	.word	0x00000070
        /*0854*/ 	.short	0x010a
        /*0856*/ 	.byte	0xff
	.zero		1


	//   ....[117]....
        /*0858*/ 	.word	0x000081f0
        /*085c*/ 	.word	0x00000000
        /*0860*/ 	.word	0x00000068
        /*0864*/ 	.short	0x010a
        /*0866*/ 	.byte	0xff
	.zero		1


	//   ....[118]....
        /*0868*/ 	.word	0x00008250
        /*086c*/ 	.word	0x00000003
        /*0870*/ 	.word	0x00000050
        /*0874*/ 	.short	0x010a
        /*0876*/ 	.byte	0xff
	.zero		1


	//   ....[119]....
        /*0878*/ 	.word	0x000082b0
        /*087c*/ 	.word	0x00000003
        /*0880*/ 	.word	0x00000058
        /*0884*/ 	.short	0x010a
        /*0886*/ 	.byte	0xff
	.zero		1


	//   ....[120]....
        /*0888*/ 	.word	0x00008310
        /*088c*/ 	.word	0x00000000
        /*0890*/ 	.word	0x00000050
        /*0894*/ 	.short	0x010a
        /*0896*/ 	.byte	0xff
	.zero		1


	//   ....[121]....
        /*0898*/ 	.word	0x00008360
        /*089c*/ 	.word	0x00000000
        /*08a0*/ 	.word	0x00000070
        /*08a4*/ 	.short	0x010a
        /*08a6*/ 	.byte	0xff
	.zero		1


	//   ....[122]....
        /*08a8*/ 	.word	0x000083b0
        /*08ac*/ 	.word	0x00000003
        /*08b0*/ 	.word	0x00000040
        /*08b4*/ 	.short	0x010a
        /*08b6*/ 	.byte	0xff
	.zero		1


	//   ....[123]....
        /*08b8*/ 	.word	0x00008400
        /*08bc*/ 	.word	0x0000006f
        /*08c0*/ 	.word	0x00000090
        /*08c4*/ 	.short	0x010a
        /*08c6*/ 	.byte	0xff
	.zero		1


	//   ....[124]....
        /*08c8*/ 	.word	0x00008450
        /*08cc*/ 	.word	0x0000007d
        /*08d0*/ 	.word	0x00000040
        /*08d4*/ 	.short	0x010a
        /*08d6*/ 	.byte	0xff
	.zero		1


	//----- nvinfo : EIATTR_NUM_MBARRIERS
	.align		4
.L_47:
        /*08d8*/ 	.byte	0x03, 0x38
        /*08da*/ 	.short	0x001f


	//----- nvinfo : EIATTR_EXIT_INSTR_OFFSETS
	.align		4
        /*08dc*/ 	.byte	0x04, 0x1c
        /*08de*/ 	.short	(.L_49 - .L_48)


	//   ....[0]....
.L_48:
        /*08e0*/ 	.word	0x000027c0


	//   ....[1]....
        /*08e4*/ 	.word	0x00002cc0


	//   ....[2]....
        /*08e8*/ 	.word	0x00002d20


	//   ....[3]....
        /*08ec*/ 	.word	0x000040a0


	//   ....[4]....
        /*08f0*/ 	.word	0x00004e70


	//   ....[5]....
        /*08f4*/ 	.word	0x00004eb0


	//   ....[6]....
        /*08f8*/ 	.word	0x000079d0


	//----- nvinfo : EIATTR_MAX_THREADS
	.align		4
.L_49:
        /*08fc*/ 	.byte	0x04, 0x05
        /*08fe*/ 	.short	(.L_51 - .L_50)
.L_50:
        /*0900*/ 	.word	0x00000100
        /*0904*/ 	.word	0x00000001
        /*0908*/ 	.word	0x00000001


	//----- nvinfo : EIATTR_CRS_STACK_SIZE
	.align		4
.L_51:
        /*090c*/ 	.byte	0x04, 0x1e
        /*090e*/ 	.short	(.L_53 - .L_52)
.L_52:
        /*0910*/ 	.word	0x00000000


	//----- nvinfo : EIATTR_CBANK_PARAM_SIZE
	.align		4
.L_53:
        /*0914*/ 	.byte	0x03, 0x19
        /*0916*/ 	.short	0x0800


	//----- nvinfo : EIATTR_PARAM_CBANK
	.align		4
        /*0918*/ 	.byte	0x04, 0x0a
        /*091a*/ 	.short	(.L_55 - .L_54)
	.align		4
.L_54:
        /*091c*/ 	.word	index@(.nv.constant0._ZN7cutlass13device_kernelINS_4gemm6kernel13GemmUniversalIN4cute5tupleIJiiiiEEENS1_10collective13CollectiveMmaINS1_35MainloopSm100TmaUmmaWarpSpecializedILi4ELi2ELi4ENS5_IJNS4_1CILi2EEENSA_ILi1EEESC_EEEEENS5_IJNSA_ILi128EEESF_SF_EEENS_12float_e5m2_tENS5_IJlSC_lEEESH_SI_NS4_8TiledMMAINS4_8MMA_AtomIJNS4_10MMA_TraitsINS4_25SM100_MMA_F8F6F4_2x1SM_SSEJSH_SH_fSF_SF_NS4_17integral_constantINS4_4UMMA5MajorELSP_0EEESQ_NSN_INSO_7ScaleInELSR_0EEESS_EEEEEENS4_6LayoutINS5_IJSC_SC_SC_EEENS5_IJNSA_ILi0EEESX_SX_EEEEENS5_IJNS4_10UnderscoreES10_S10_EEEEENS4_18SM100_TMA_2SM_LOADENS4_14ComposedLayoutINS4_7SwizzleILi3ELi4ELi3EEENS4_18smem_ptr_flag_bitsILi8EEENSV_INS5_IJNSA_ILi8EEESF_EEENS5_IJSF_SC_EEEEEEEvNS4_8identityES13_S1D_vS1E_EENS_8epilogue10collective18CollectiveEpilogueINS1G_23Sm100TmaWarpSpecializedILi2ELi2ELi32ELb0ELb0EEEJNS5_IJNSA_ILi64EEESF_SF_EEENS5_IJNSV_IS1L_SC_EENSV_INS5_IJNSA_ILi32EEESB_EEENS5_IJSC_S1L_EEEEEEEESH_SI_SH_SI_NS1G_6fusion15FusionCallbacksIS1K_NS1T_17LinearCombinationISH_fSH_fLNS_15FloatRoundStyleE2EEES1M_S1S_JEEENS4_5SM1004TMEM4LOAD26SM100_TMEM_LOAD_32dp32b32xENS4_13SM90_TMA_LOADENS14_INS15_ILi1ELi4ELi3EEES18_NSV_INS5_IJS19_S1O_EEENS5_IJS1O_SC_EEEEEEENS4_39AutoVectorizingCopyWithAssumedAlignmentILi128EEENS4_14SM90_TMA_STOREES28_S2A_S2A_EEEvvEEEEvNT_6ParamsE)
        /*0920*/ 	.short	0x0380
        /*0922*/ 	.short	0x0800


	//----- nvinfo : EIATTR_SW_WAR
	.align		4
.L_55:
        /*0924*/ 	.byte	0x04, 0x36
        /*0926*/ 	.short	(.L_57 - .L_56)
.L_56:
        /*0928*/ 	.word	0x00000008
.L_57:


//--------------------- .nv.callgraph             --------------------------
	.section	.nv.callgraph,"",@"SHT_CUDA_CALLGRAPH"
	.align	4
	.sectionentsize	8
	.align		4
        /*0000*/ 	.word	0x00000000
	.align		4
        /*0004*/ 	.word	0xffffffff
	.align		4
        /*0008*/ 	.word	index@(_ZN7cutlass13device_kernelINS_4gemm6kernel13GemmUniversalIN4cute5tupleIJiiiiEEENS1_10collective13CollectiveMmaINS1_35MainloopSm100TmaUmmaWarpSpecializedILi4ELi2ELi4ENS5_IJNS4_1CILi2EEENSA_ILi1EEESC_EEEEENS5_IJNSA_ILi128EEESF_SF_EEENS_12float_e5m2_tENS5_IJlSC_lEEESH_SI_NS4_8TiledMMAINS4_8MMA_AtomIJNS4_10MMA_TraitsINS4_25SM100_MMA_F8F6F4_2x1SM_SSEJSH_SH_fSF_SF_NS4_17integral_constantINS4_4UMMA5MajorELSP_0EEESQ_NSN_INSO_7ScaleInELSR_0EEESS_EEEEEENS4_6LayoutINS5_IJSC_SC_SC_EEENS5_IJNSA_ILi0EEESX_SX_EEEEENS5_IJNS4_10UnderscoreES10_S10_EEEEENS4_18SM100_TMA_2SM_LOADENS4_14ComposedLayoutINS4_7SwizzleILi3ELi4ELi3EEENS4_18smem_ptr_flag_bitsILi8EEENSV_INS5_IJNSA_ILi8EEESF_EEENS5_IJSF_SC_EEEEEEEvNS4_8identityES13_S1D_vS1E_EENS_8epilogue10collective18CollectiveEpilogueINS1G_23Sm100TmaWarpSpecializedILi2ELi2ELi32ELb0ELb0EEEJNS5_IJNSA_ILi64EEESF_SF_EEENS5_IJNSV_IS1L_SC_EENSV_INS5_IJNSA_ILi32EEESB_EEENS5_IJSC_S1L_EEEEEEEESH_SI_SH_SI_NS1G_6fusion15FusionCallbacksIS1K_NS1T_17LinearCombinationISH_fSH_fLNS_15FloatRoundStyleE2EEES1M_S1S_JEEENS4_5SM1004TMEM4LOAD26SM100_TMEM_LOAD_32dp32b32xENS4_13SM90_TMA_LOADENS14_INS15_ILi1ELi4ELi3EEES18_NSV_INS5_IJS19_S1O_EEENS5_IJS1O_SC_EEEEEEENS4_39AutoVectorizingCopyWithAssumedAlignmentILi128EEENS4_14SM90_TMA_STOREES28_S2A_S2A_EEEvvEEEEvNT_6ParamsE)
	.align		4
        /*000c*/ 	.word	index@(__assertfail)
	.align		4
        /*0010*/ 	.word	0x00000000
	.align		4
        /*0014*/ 	.word	0xfffffffe
	.align		4
        /*0018*/ 	.word	0x00000000
	.align		4
        /*001c*/ 	.word	0xfffffffd
	.align		4
        /*0020*/ 	.word	0x00000000
	.align		4
        /*0024*/ 	.word	0xfffffffc


//--------------------- .nv.constant4             --------------------------
	.section	.nv.constant4,"a",@progbits
	.align	8
	.align		8
.nv.constant4:
        /*0000*/ 	.dword	__assertfail
	.align		8
        /*0008*/ 	.dword	__unnamed_1
	.align		8
        /*0010*/ 	.dword	__unnamed_2
	.align		8
        /*0018*/ 	.dword	_ZN39_INTERNAL_f0099c47_4_k_cu_d3951b0f_91314cuda3std3__45__cpo5beginE
	.align		8
        /*0020*/ 	.dword	_ZN39_INTERNAL_f0099c47_4_k_cu_d3951b0f_91314cuda3std3__45__cpo3endE
	.align		8
        /*0028*/ 	.dword	_ZN39_INTERNAL_f0099c47_4_k_cu_d3951b0f_91314cuda3std3__45__cpo6cbeginE
	.align		8
        /*0030*/ 	.dword	_ZN39_INTERNAL_f0099c47_4_k_cu_d3951b0f_91314cuda3std3__45__cpo4cendE
	.align		8
        /*0038*/ 	.dword	_ZN39_INTERNAL_f0099c47_4_k_cu_d3951b0f_91314cuda3std3__441_GLOBAL__N__f0099c47_4_k_cu_d3951b0f_91316ignoreE
	.align		8
        /*0040*/ 	.dword	_ZN39_INTERNAL_f0099c47_4_k_cu_d3951b0f_91314cuda3std3__419piecewise_constructE
	.align		8
        /*0048*/ 	.dword	_ZN39_INTERNAL_f0099c47_4_k_cu_d3951b0f_91314cuda3std3__48in_placeE
	.align		8
        /*0050*/ 	.dword	_ZN39_INTERNAL_f0099c47_4_k_cu_d3951b0f_91314cuda3std6ranges3__45__cpo4swapE
	.align		8
        /*0058*/ 	.dword	_ZN39_INTERNAL_f0099c47_4_k_cu_d3951b0f_91314cuda3std6ranges3__45__cpo9iter_moveE
	.align		8
        /*0060*/ 	.dword	_ZN39_INTERNAL_f0099c47_4_k_cu_d3951b0f_91314cute7productE
	.align		8
        /*0068*/ 	.dword	_ZN39_INTERNAL_f0099c47_4_k_cu_d3951b0f_91314cute1_E
	.align		8
        /*0070*/ 	.dword	$str$25
	.align		8
        /*0078*/ 	.dword	$str$26
	.align		8
        /*0080*/ 	.dword	$str$27
	.align		8
        /*0088*/ 	.dword	$str$28


//--------------------- .text._ZN7cutlass13device_kernelINS_4gemm6kernel13GemmUniversalIN4cute5tupleIJiiiiEEENS1_10collective13CollectiveMmaINS1_35MainloopSm100TmaUmmaWarpSpecializedILi4ELi2ELi4ENS5_IJNS4_1CILi2EEENSA_ILi1EEESC_EEEEENS5_IJNSA_ILi128EEESF_SF_EEENS_12float_e5m2_tENS5_IJlSC_lEEESH_SI_NS4_8TiledMMAINS4_8MMA_AtomIJNS4_10MMA_TraitsINS4_25SM100_MMA_F8F6F4_2x1SM_SSEJSH_SH_fSF_SF_NS4_17integral_constantINS4_4UMMA5MajorELSP_0EEESQ_NSN_INSO_7ScaleInELSR_0EEESS_EEEEEENS4_6LayoutINS5_IJSC_SC_SC_EEENS5_IJNSA_ILi0EEESX_SX_EEEEENS5_IJNS4_10UnderscoreES10_S10_EEEEENS4_18SM100_TMA_2SM_LOADENS4_14ComposedLayoutINS4_7SwizzleILi3ELi4ELi3EEENS4_18smem_ptr_flag_bitsILi8EEENSV_INS5_IJNSA_ILi8EEESF_EEENS5_IJSF_SC_EEEEEEEvNS4_8identityES13_S1D_vS1E_EENS_8epilogue10collective18CollectiveEpilogueINS1G_23Sm100TmaWarpSpecializedILi2ELi2ELi32ELb0ELb0EEEJNS5_IJNSA_ILi64EEESF_SF_EEENS5_IJNSV_IS1L_SC_EENSV_INS5_IJNSA_ILi32EEESB_EEENS5_IJSC_S1L_EEEEEEEESH_SI_SH_SI_NS1G_6fusion15FusionCallbacksIS1K_NS1T_17LinearCombinationISH_fSH_fLNS_15FloatRoundStyleE2EEES1M_S1S_JEEENS4_5SM1004TMEM4LOAD26SM100_TMEM_LOAD_32dp32b32xENS4_13SM90_TMA_LOADENS14_INS15_ILi1ELi4ELi3EEES18_NSV_INS5_IJS19_S1O_EEENS5_IJS1O_SC_EEEEEEENS4_39AutoVectorizingCopyWithAssumedAlignmentILi128EEENS4_14SM90_TMA_STOREES28_S2A_S2A_EEEvvEEEEvNT_6ParamsE --------------------------
	.section	.text._ZN7cutlass13device_kernelINS_4gemm6kernel13GemmUniversalIN4cute5tupleIJiiiiEEENS1_10collective13CollectiveMmaINS1_35MainloopSm100TmaUmmaWarpSpecializedILi4ELi2ELi4ENS5_IJNS4_1CILi2EEENSA_ILi1EEESC_EEEEENS5_IJNSA_ILi128EEESF_SF_EEENS_12float_e5m2_tENS5_IJlSC_lEEESH_SI_NS4_8TiledMMAINS4_8MMA_AtomIJNS4_10MMA_TraitsINS4_25SM100_MMA_F8F6F4_2x1SM_SSEJSH_SH_fSF_SF_NS4_17integral_constantINS4_4UMMA5MajorELSP_0EEESQ_NSN_INSO_7ScaleInELSR_0EEESS_EEEEEENS4_6LayoutINS5_IJSC_SC_SC_EEENS5_IJNSA_ILi0EEESX_SX_EEEEENS5_IJNS4_10UnderscoreES10_S10_EEEEENS4_18SM100_TMA_2SM_LOADENS4_14ComposedLayoutINS4_7SwizzleILi3ELi4ELi3EEENS4_18smem_ptr_flag_bitsILi8EEENSV_INS5_IJNSA_ILi8EEESF_EEENS5_IJSF_SC_EEEEEEEvNS4_8identityES13_S1D_vS1E_EENS_8epilogue10collective18CollectiveEpilogueINS1G_23Sm100TmaWarpSpecializedILi2ELi2ELi32ELb0ELb0EEEJNS5_IJNSA_ILi64EEESF_SF_EEENS5_IJNSV_IS1L_SC_EENSV_INS5_IJNSA_ILi32EEESB_EEENS5_IJSC_S1L_EEEEEEEESH_SI_SH_SI_NS1G_6fusion15FusionCallbacksIS1K_NS1T_17LinearCombinationISH_fSH_fLNS_15FloatRoundStyleE2EEES1M_S1S_JEEENS4_5SM1004TMEM4LOAD26SM100_TMEM_LOAD_32dp32b32xENS4_13SM90_TMA_LOADENS14_INS15_ILi1ELi4ELi3EEES18_NSV_INS5_IJS19_S1O_EEENS5_IJS1O_SC_EEEEEEENS4_39AutoVectorizingCopyWithAssumedAlignmentILi128EEENS4_14SM90_TMA_STOREES28_S2A_S2A_EEEvvEEEEvNT_6ParamsE,"ax",@progbits
	.align	128
.text._ZN7cutlass13device_kernelINS_4gemm6kernel13GemmUniversalIN4cute5tupleIJiiiiEEENS1_10collective13CollectiveMmaINS1_35MainloopSm100TmaUmmaWarpSpecializedILi4ELi2ELi4ENS5_IJNS4_1CILi2EEENSA_ILi1EEESC_EEEEENS5_IJNSA_ILi128EEESF_SF_EEENS_12float_e5m2_tENS5_IJlSC_lEEESH_SI_NS4_8TiledMMAINS4_8MMA_AtomIJNS4_10MMA_TraitsINS4_25SM100_MMA_F8F6F4_2x1SM_SSEJSH_SH_fSF_SF_NS4_17integral_constantINS4_4UMMA5MajorELSP_0EEESQ_NSN_INSO_7ScaleInELSR_0EEESS_EEEEEENS4_6LayoutINS5_IJSC_SC_SC_EEENS5_IJNSA_ILi0EEESX_SX_EEEEENS5_IJNS4_10UnderscoreES10_S10_EEEEENS4_18SM100_TMA_2SM_LOADENS4_14ComposedLayoutINS4_7SwizzleILi3ELi4ELi3EEENS4_18smem_ptr_flag_bitsILi8EEENSV_INS5_IJNSA_ILi8EEESF_EEENS5_IJSF_SC_EEEEEEEvNS4_8identityES13_S1D_vS1E_EENS_8epilogue10collective18CollectiveEpilogueINS1G_23Sm100TmaWarpSpecializedILi2ELi2ELi32ELb0ELb0EEEJNS5_IJNSA_ILi64EEESF_SF_EEENS5_IJNSV_IS1L_SC_EENSV_INS5_IJNSA_ILi32EEESB_EEENS5_IJSC_S1L_EEEEEEEESH_SI_SH_SI_NS1G_6fusion15FusionCallbacksIS1K_NS1T_17LinearCombinationISH_fSH_fLNS_15FloatRoundStyleE2EEES1M_S1S_JEEENS4_5SM1004TMEM4LOAD26SM100_TMEM_LOAD_32dp32b32xENS4_13SM90_TMA_LOADENS14_INS15_ILi1ELi4ELi3EEES18_NSV_INS5_IJS19_S1O_EEENS5_IJS1O_SC_EEEEEEENS4_39AutoVectorizingCopyWithAssumedAlignmentILi128EEENS4_14SM90_TMA_STOREES28_S2A_S2A_EEEvvEEEEvNT_6ParamsE:
        .type           _ZN7cutlass13device_kernelINS_4gemm6kernel13GemmUniversalIN4cute5tupleIJiiiiEEENS1_10collective13CollectiveMmaINS1_35MainloopSm100TmaUmmaWarpSpecializedILi4ELi2ELi4ENS5_IJNS4_1CILi2EEENSA_ILi1EEESC_EEEEENS5_IJNSA_ILi128EEESF_SF_EEENS_12float_e5m2_tENS5_IJlSC_lEEESH_SI_NS4_8TiledMMAINS4_8MMA_AtomIJNS4_10MMA_TraitsINS4_25SM100_MMA_F8F6F4_2x1SM_SSEJSH_SH_fSF_SF_NS4_17integral_constantINS4_4UMMA5MajorELSP_0EEESQ_NSN_INSO_7ScaleInELSR_0EEESS_EEEEEENS4_6LayoutINS5_IJSC_SC_SC_EEENS5_IJNSA_ILi0EEESX_SX_EEEEENS5_IJNS4_10UnderscoreES10_S10_EEEEENS4_18SM100_TMA_2SM_LOADENS4_14ComposedLayoutINS4_7SwizzleILi3ELi4ELi3EEENS4_18smem_ptr_flag_bitsILi8EEENSV_INS5_IJNSA_ILi8EEESF_EEENS5_IJSF_SC_EEEEEEEvNS4_8identityES13_S1D_vS1E_EENS_8epilogue10collective18CollectiveEpilogueINS1G_23Sm100TmaWarpSpecializedILi2ELi2ELi32ELb0ELb0EEEJNS5_IJNSA_ILi64EEESF_SF_EEENS5_IJNSV_IS1L_SC_EENSV_INS5_IJNSA_ILi32EEESB_EEENS5_IJSC_S1L_EEEEEEEESH_SI_SH_SI_NS1G_6fusion15FusionCallbacksIS1K_NS1T_17LinearCombinationISH_fSH_fLNS_15FloatRoundStyleE2EEES1M_S1S_JEEENS4_5SM1004TMEM4LOAD26SM100_TMEM_LOAD_32dp32b32xENS4_13SM90_TMA_LOADENS14_INS15_ILi1ELi4ELi3EEES18_NSV_INS5_IJS19_S1O_EEENS5_IJS1O_SC_EEEEEEENS4_39AutoVectorizingCopyWithAssumedAlignmentILi128EEENS4_14SM90_TMA_STOREES28_S2A_S2A_EEEvvEEEEvNT_6ParamsE,@function
        .size           _ZN7cutlass13device_kernelINS_4gemm6kernel13GemmUniversalIN4cute5tupleIJiiiiEEENS1_10collective13CollectiveMmaINS1_35MainloopSm100TmaUmmaWarpSpecializedILi4ELi2ELi4ENS5_IJNS4_1CILi2EEENSA_ILi1EEESC_EEEEENS5_IJNSA_ILi128EEESF_SF_EEENS_12float_e5m2_tENS5_IJlSC_lEEESH_SI_NS4_8TiledMMAINS4_8MMA_AtomIJNS4_10MMA_TraitsINS4_25SM100_MMA_F8F6F4_2x1SM_SSEJSH_SH_fSF_SF_NS4_17integral_constantINS4_4UMMA5MajorELSP_0EEESQ_NSN_INSO_7ScaleInELSR_0EEESS_EEEEEENS4_6LayoutINS5_IJSC_SC_SC_EEENS5_IJNSA_ILi0EEESX_SX_EEEEENS5_IJNS4_10UnderscoreES10_S10_EEEEENS4_18SM100_TMA_2SM_LOADENS4_14ComposedLayoutINS4_7SwizzleILi3ELi4ELi3EEENS4_18smem_ptr_flag_bitsILi8EEENSV_INS5_IJNSA_ILi8EEESF_EEENS5_IJSF_SC_EEEEEEEvNS4_8identityES13_S1D_vS1E_EENS_8epilogue10collective18CollectiveEpilogueINS1G_23Sm100TmaWarpSpecializedILi2ELi2ELi32ELb0ELb0EEEJNS5_IJNSA_ILi64EEESF_SF_EEENS5_IJNSV_IS1L_SC_EENSV_INS5_IJNSA_ILi32EEESB_EEENS5_IJSC_S1L_EEEEEEEESH_SI_SH_SI_NS1G_6fusion15FusionCallbacksIS1K_NS1T_17LinearCombinationISH_fSH_fLNS_15FloatRoundStyleE2EEES1M_S1S_JEEENS4_5SM1004TMEM4LOAD26SM100_TMEM_LOAD_32dp32b32xENS4_13SM90_TMA_LOADENS14_INS15_ILi1ELi4ELi3EEES18_NSV_INS5_IJS19_S1O_EEENS5_IJS1O_SC_EEEEEEENS4_39AutoVectorizingCopyWithAssumedAlignmentILi128EEENS4_14SM90_TMA_STOREES28_S2A_S2A_EEEvvEEEEvNT_6ParamsE,(.L_x_163 - _ZN7cutlass13device_kernelINS_4gemm6kernel13GemmUniversalIN4cute5tupleIJiiiiEEENS1_10collective13CollectiveMmaINS1_35MainloopSm100TmaUmmaWarpSpecializedILi4ELi2ELi4ENS5_IJNS4_1CILi2EEENSA_ILi1EEESC_EEEEENS5_IJNSA_ILi128EEESF_SF_EEENS_12float_e5m2_tENS5_IJlSC_lEEESH_SI_NS4_8TiledMMAINS4_8MMA_AtomIJNS4_10MMA_TraitsINS4_25SM100_MMA_F8F6F4_2x1SM_SSEJSH_SH_fSF_SF_NS4_17integral_constantINS4_4UMMA5MajorELSP_0EEESQ_NSN_INSO_7ScaleInELSR_0EEESS_EEEEEENS4_6LayoutINS5_IJSC_SC_SC_EEENS5_IJNSA_ILi0EEESX_SX_EEEEENS5_IJNS4_10UnderscoreES10_S10_EEEEENS4_18SM100_TMA_2SM_LOADENS4_14ComposedLayoutINS4_7SwizzleILi3ELi4ELi3EEENS4_18smem_ptr_flag_bitsILi8EEENSV_INS5_IJNSA_ILi8EEESF_EEENS5_IJSF_SC_EEEEEEEvNS4_8identityES13_S1D_vS1E_EENS_8epilogue10collective18CollectiveEpilogueINS1G_23Sm100TmaWarpSpecializedILi2ELi2ELi32ELb0ELb0EEEJNS5_IJNSA_ILi64EEESF_SF_EEENS5_IJNSV_IS1L_SC_EENSV_INS5_IJNSA_ILi32EEESB_EEENS5_IJSC_S1L_EEEEEEEESH_SI_SH_SI_NS1G_6fusion15FusionCallbacksIS1K_NS1T_17LinearCombinationISH_fSH_fLNS_15FloatRoundStyleE2EEES1M_S1S_JEEENS4_5SM1004TMEM4LOAD26SM100_TMEM_LOAD_32dp32b32xENS4_13SM90_TMA_LOADENS14_INS15_ILi1ELi4ELi3EEES18_NSV_INS5_IJS19_S1O_EEENS5_IJS1O_SC_EEEEEEENS4_39AutoVectorizingCopyWithAssumedAlignmentILi128EEENS4_14SM90_TMA_STOREES28_S2A_S2A_EEEvvEEEEvNT_6ParamsE)
        .other          _ZN7cutlass13device_kernelINS_4gemm6kernel13GemmUniversalIN4cute5tupleIJiiiiEEENS1_10collective13CollectiveMmaINS1_35MainloopSm100TmaUmmaWarpSpecializedILi4ELi2ELi4ENS5_IJNS4_1CILi2EEENSA_ILi1EEESC_EEEEENS5_IJNSA_ILi128EEESF_SF_EEENS_12float_e5m2_tENS5_IJlSC_lEEESH_SI_NS4_8TiledMMAINS4_8MMA_AtomIJNS4_10MMA_TraitsINS4_25SM100_MMA_F8F6F4_2x1SM_SSEJSH_SH_fSF_SF_NS4_17integral_constantINS4_4UMMA5MajorELSP_0EEESQ_NSN_INSO_7ScaleInELSR_0EEESS_EEEEEENS4_6LayoutINS5_IJSC_SC_SC_EEENS5_IJNSA_ILi0EEESX_SX_EEEEENS5_IJNS4_10UnderscoreES10_S10_EEEEENS4_18SM100_TMA_2SM_LOADENS4_14ComposedLayoutINS4_7SwizzleILi3ELi4ELi3EEENS4_18smem_ptr_flag_bitsILi8EEENSV_INS5_IJNSA_ILi8EEESF_EEENS5_IJSF_SC_EEEEEEEvNS4_8identityES13_S1D_vS1E_EENS_8epilogue10collective18CollectiveEpilogueINS1G_23Sm100TmaWarpSpecializedILi2ELi2ELi32ELb0ELb0EEEJNS5_IJNSA_ILi64EEESF_SF_EEENS5_IJNSV_IS1L_SC_EENSV_INS5_IJNSA_ILi32EEESB_EEENS5_IJSC_S1L_EEEEEEEESH_SI_SH_SI_NS1G_6fusion15FusionCallbacksIS1K_NS1T_17LinearCombinationISH_fSH_fLNS_15FloatRoundStyleE2EEES1M_S1S_JEEENS4_5SM1004TMEM4LOAD26SM100_TMEM_LOAD_32dp32b32xENS4_13SM90_TMA_LOADENS14_INS15_ILi1ELi4ELi3EEES18_NSV_INS5_IJS19_S1O_EEENS5_IJS1O_SC_EEEEEEENS4_39AutoVectorizingCopyWithAssumedAlignmentILi128EEENS4_14SM90_TMA_STOREES28_S2A_S2A_EEEvvEEEEvNT_6ParamsE,@"STO_CUDA_ENTRY STV_DEFAULT"
_ZN7cutlass13device_kernelINS_4gemm6kernel13GemmUniversalIN4cute5tupleIJiiiiEEENS1_10collective13CollectiveMmaINS1_35MainloopSm100TmaUmmaWarpSpecializedILi4ELi2ELi4ENS5_IJNS4_1CILi2EEENSA_ILi1EEESC_EEEEENS5_IJNSA_ILi128EEESF_SF_EEENS_12float_e5m2_tENS5_IJlSC_lEEESH_SI_NS4_8TiledMMAINS4_8MMA_AtomIJNS4_10MMA_TraitsINS4_25SM100_MMA_F8F6F4_2x1SM_SSEJSH_SH_fSF_SF_NS4_17integral_constantINS4_4UMMA5MajorELSP_0EEESQ_NSN_INSO_7ScaleInELSR_0EEESS_EEEEEENS4_6LayoutINS5_IJSC_SC_SC_EEENS5_IJNSA_ILi0EEESX_SX_EEEEENS5_IJNS4_10UnderscoreES10_S10_EEEEENS4_18SM100_TMA_2SM_LOADENS4_14ComposedLayoutINS4_7SwizzleILi3ELi4ELi3EEENS4_18smem_ptr_flag_bitsILi8EEENSV_INS5_IJNSA_ILi8EEESF_EEENS5_IJSF_SC_EEEEEEEvNS4_8identityES13_S1D_vS1E_EENS_8epilogue10collective18CollectiveEpilogueINS1G_23Sm100TmaWarpSpecializedILi2ELi2ELi32ELb0ELb0EEEJNS5_IJNSA_ILi64EEESF_SF_EEENS5_IJNSV_IS1L_SC_EENSV_INS5_IJNSA_ILi32EEESB_EEENS5_IJSC_S1L_EEEEEEEESH_SI_SH_SI_NS1G_6fusion15FusionCallbacksIS1K_NS1T_17LinearCombinationISH_fSH_fLNS_15FloatRoundStyleE2EEES1M_S1S_JEEENS4_5SM1004TMEM4LOAD26SM100_TMEM_LOAD_32dp32b32xENS4_13SM90_TMA_LOADENS14_INS15_ILi1ELi4ELi3EEES18_NSV_INS5_IJS19_S1O_EEENS5_IJS1O_SC_EEEEEEENS4_39AutoVectorizingCopyWithAssumedAlignmentILi128EEENS4_14SM90_TMA_STOREES28_S2A_S2A_EEEvvEEEEvNT_6ParamsE:
[----:B------:R-:W1:Y:S01]  /*0000*/  LDC R1, c[0x0][0x37c] ;  /* 0x0000df00ff017b82 */ /* 0x000e620000000800 */
[----:B------:R-:W2:Y:S01]  /*0010*/  S2R R109, SR_TID.X ;  /* 0x00000000006d7919 */ /* 0x000ea20000002100 */
[----:B------:R-:W3:Y:S06]  /*0020*/  LDCU.64 UR6, c[0x0][0x890] ;  /* 0x00011200ff0677ac */ /* 0x000eec0008000a00 */
[----:B------:R-:W4:Y:S01]  /*0030*/  S2UR UR37, SR_CgaCtaId ;  /* 0x00000000002579c3 */ /* 0x000f220000008800 */
[----:B------:R-:W-:Y:S02]  /*0040*/  PRMT R95, RZ, 0x7610, R95 ;  /* 0x00007610ff5f7816 */ /* 0x000fe4000000005f */
[----:B------:R-:W-:Y:S01]  /*0050*/  ELECT P1, URZ, PT ;  /* 0x0000000000ff782f */ /* 0x000fe20003820000 */
[----:B------:R-:W1:Y:S01]  /*0060*/  LDCU.64 UR46, c[0x0][0x358] ;  /* 0x00006b00ff2e77ac */ /* 0x000e620008000a00 */
[----:B---3--:R-:W-:-:S04]  /*0070*/  UISETP.NE.U32.AND UP0, UPT, UR6, URZ, UPT ;  /* 0x000000ff0600728c */ /* 0x008fc8000bf05070 */
[----:B------:R-:W-:Y:S02]  /*0080*/  UISETP.NE.AND.EX UP0, UPT, UR7, URZ, UPT, UP0 ;  /* 0x000000ff0700728c */ /* 0x000fe4000bf05300 */
[----:B----4-:R-:W-:Y:S02]  /*0090*/  ULOP3.LUT UR5, UR37, 0x1, URZ, 0xc0, !UPT ;  /* 0x0000000125057892 */ /* 0x010fe4000f8ec0ff */
[----:B------:R-:W-:Y:S01]  /*00a0*/  ULOP3.LUT UR4, UR37, 0x1, URZ, 0x3c, !UPT ;  /* 0x0000000125047892 */ /* 0x000fe2000f8e3cff */
[----:B--2---:R-:W-:-:S05]  /*00b0*/  SHF.R.U32.HI R102, RZ, 0x5, R109 ;  /* 0x00000005ff667819 */ /* 0x004fca000001166d */
[----:B------:R-:W2:Y:S02]  /*00c0*/  SHFL.IDX PT, R0, R102, RZ, 0x1f ;  /* 0x00001fff66007589 */ /* 0x000ea400000e0000 */
[----:B--2---:R-:W-:Y:S01]  /*00d0*/  R2UR UR10, R0 ;  /* 0x00000000000a72ca */ /* 0x004fe200000e0000 */
[----:B-1----:R-:W-:-:S14]  /*00e0*/  BRA.U UP0, `(.L_x_0) ;  /* 0x00000001002c7547 */ /* 0x002fdc000b800000 */
[----:B------:R-:W1:Y:S02]  /*00f0*/  LDCU.64 UR8, c[0x0][0x888] ;  /* 0x00011100ff0877ac */ /* 0x000e640008000a00 */
[----:B-1----:R-:W-:-:S04]  /*0100*/  UISETP.NE.U32.AND UP0, UPT, UR8, URZ, UPT ;  /* 0x000000ff0800728c */ /* 0x002fc8000bf05070 */
[----:B------:R-:W-:-:S09]  /*0110*/  UISETP.NE.AND.EX UP0, UPT, UR9, URZ, UPT, UP0 ;  /* 0x000000ff0900728c */ /* 0x000fd2000bf05300 */
[----:B------:R-:W-:Y:S05]  /*0120*/  BRA.U !UP0, `(.L_x_1) ;  /* 0x0000000108107547 */ /* 0x000fea000b800000 */
[----:B------:R-:W1:Y:S02]  /*0130*/  LDC.64 R2, c[0x0][0x888] ;  /* 0x00022200ff027b82 */ /* 0x000e640000000a00 */
[----:B-1----:R1:W5:Y:S01]  /*0140*/  LDG.E R49, desc[UR46][R2.64] ;  /* 0x0000002e02317981 */ /* 0x002362000c1e1900 */
[----:B------:R-:W-:Y:S01]  /*0150*/  HFMA2 R95, -RZ, RZ, 0, 5.9604644775390625e-08 ;  /* 0x00000001ff5f7431 */ /* 0x000fe200000001ff */
[----:B------:R-:W-:Y:S05]  /*0160*/  BRA `(.L_x_0) ;  /* 0x00000000000c7947 */ /* 0x000fea0003800000 */
.L_x_1:
[----:B------:R-:W1:Y:S01]  /*0170*/  LDCU UR8, c[0x0][0x880] ;  /* 0x00011000ff0877ac */ /* 0x000e620008000800 */
[----:B------:R-:W-:Y:S01]  /*0180*/  HFMA2 R95, -RZ, RZ, 0, 5.9604644775390625e-08 ;  /* 0x00000001ff5f7431 */ /* 0x000fe200000001ff */
[----:B-1----:R-:W-:-:S07]  /*0190*/  MOV R49, UR8 ;  /* 0x0000000800317c02 */ /* 0x002fce0008000f00 */
.L_x_0:
[----:B------:R-:W2:Y:S02]  /*01a0*/  LDCU.64 UR8, c[0x0][0x8b0] ;  /* 0x00011600ff0877ac */ /* 0x000ea40008000a00 */
[----:B--2---:R-:W-:-:S04]  /*01b0*/  UISETP.NE.U32.AND UP0, UPT, UR8, URZ, UPT ;  /* 0x000000ff0800728c */ /* 0x004fc8000bf05070 */
[----:B------:R-:W-:-:S09]  /*01c0*/  UISETP.NE.AND.EX UP0, UPT, UR9, URZ, UPT, UP0 ;  /* 0x000000ff0900728c */ /* 0x000fd2000bf05300 */
[----:B------:R-:W-:Y:S05]  /*01d0*/  BRA.U UP0, `(.L_x_2) ;  /* 0x0000000100247547 */ /* 0x000fea000b800000 */
[----:B------:R-:W2:Y:S02]  /*01e0*/  LDCU.64 UR8, c[0x0][0x8a8] ;  /* 0x00011500ff0877ac */ /* 0x000ea40008000a00 */
[----:B--2---:R-:W-:-:S04]  /*01f0*/  UISETP.NE.U32.AND UP0, UPT, UR8, URZ, UPT ;  /* 0x000000ff0800728c */ /* 0x004fc8000bf05070 */
[----:B------:R-:W-:-:S09]  /*0200*/  UISETP.NE.AND.EX UP0, UPT, UR9, URZ, UPT, UP0 ;  /* 0x000000ff0900728c */ /* 0x000fd2000bf05300 */
[----:B------:R-:W-:Y:S05]  /*0210*/  BRA.U !UP0, `(.L_x_3) ;  /* 0x00000001080c7547 */ /* 0x000fea000b800000 */
[----:B------:R-:W2:Y:S02]  /*0220*/  LDC.64 R46, c[0x0][0x8a8] ;  /* 0x00022a00ff2e7b82 */ /* 0x000ea40000000a00 */
[----:B--2---:R2:W5:Y:S01]  /*0230*/  LDG.E R46, desc[UR46][R46.64] ;  /* 0x0000002e2e2e7981 */ /* 0x004562000c1e1900 */
[----:B------:R-:W-:Y:S05]  /*0240*/  BRA `(.L_x_2) ;  /* 0x0000000000087947 */ /* 0x000fea0003800000 */
.L_x_3:
[----:B------:R-:W2:Y:S02]  /*0250*/  LDCU UR8, c[0x0][0x8a0] ;  /* 0x00011400ff0877ac */ /* 0x000ea40008000800 */
[----:B--2---:R-:W-:Y:S02]  /*0260*/  MOV R46, UR8 ;  /* 0x00000008002e7c02 */ /* 0x004fe40008000f00 */
.L_x_2:
[----:B------:R-:W-:Y:S01]  /*0270*/  IMAD.U32 R0, RZ, RZ, UR10 ;  /* 0x0000000aff007e24 */ /* 0x000fe2000f8e00ff */
[----:B------:R-:W-:Y:S04]  /*0280*/  BSSY.RECONVERGENT B0, `(.L_x_4) ;  /* 0x000000c000007945 */ /* 0x000fe80003800200 */
[C---:B------:R-:W-:Y:S02]  /*0290*/  ISETP.NE.OR P2, PT, R0.reuse, 0x1, !P1 ;  /* 0x000000010000780c */ /* 0x040fe40004f45670 */
[----:B------:R-:W-:-:S11]  /*02a0*/  ISETP.NE.OR P0, PT, R0, 0x3, !P1 ;  /* 0x000000030000780c */ /* 0x000fd60004f05670 */
[----:B------:R-:W-:Y:S05]  /*02b0*/  @P2 BRA `(.L_x_5) ;  /* 0x0000000000202947 */ /* 0x000fea0003800000 */
[----:B------:R-:W3:Y:S02]  /*02c0*/  LDCU.64 UR8, c[0x0][0x348] ;  /* 0x00006900ff0877ac */ /* 0x000ee40008000a00 */
[----:B---3--:R-:W-:Y:S02]  /*02d0*/  UIADD3 UR12, UP1, UPT, UR8, 0x80, URZ ;  /* 0x00000080080c7890 */ /* 0x008fe4000ff3e0ff */
[----:B------:R-:W-:Y:S02]  /*02e0*/  UIADD3 UR8, UP0, UPT, UR8, 0x180, URZ ;  /* 0x0000018008087890 */ /* 0x000fe4000ff1e0ff */
[----:B------:R-:W-:Y:S02]  /*02f0*/  UIADD3.X UR13, UPT, UPT, URZ, UR9, URZ, UP1, !UPT ;  /* 0x00000009ff0d7290 */ /* 0x000fe40008ffe4ff */
[----:B------:R-:W-:-:S07]  /*0300*/  UIADD3.X UR9, UPT, UPT, URZ, UR9, URZ, UP0, !UPT ;  /* 0x00000009ff097290 */ /* 0x000fce00087fe4ff */
[----:B------:R3:W-:Y:S02]  /*0310*/  UTMACCTL.PF [UR12] ;  /* 0x000000000c0079b9 */ /* 0x0007e40008040000 */
[----:B------:R3:W-:Y:S02]  /*0320*/  UTMACCTL.PF [UR8] ;  /* 0x00000000080079b9 */ /* 0x0007e40008040000 */
[----:B---3--:R-:W-:Y:S01]  /*0330*/  NOP ;  /* 0x0000000000007918 */ /* 0x008fe20000000000 */
.L_x_5:
[----:B------:R-:W-:Y:S05]  /*0340*/  BSYNC.RECONVERGENT B0 ;  /* 0x0000000000007941 */ /* 0x000fea0003800200 */
.L_x_4:
[----:B------:R-:W-:Y:S04]  /*0350*/  BSSY.RECONVERGENT B0, `(.L_x_6) ;  /* 0x000000a000007945 */ /* 0x000fe80003800200 */
        /* <DEDUP_REMOVED lines=9> */
.L_x_7:
[----:B------:R-:W-:Y:S05]  /*03f0*/  BSYNC.RECONVERGENT B0 ;  /* 0x0000000000007941 */ /* 0x000fea0003800200 */
.L_x_6:
[----:B------:R-:W3:Y:S01]  /*0400*/  LDCU.64 UR8, c[0x0][0x888] ;  /* 0x00011100ff0877ac */ /* 0x000ee20008000a00 */
[----:B------:R-:W-:Y:S02]  /*0410*/  UISETP.EQ.U32.AND UP1, UPT, UR6, URZ, UPT ;  /* 0x000000ff0600728c */ /* 0x000fe4000bf22070 */
[----:B------:R-:W-:Y:S02]  /*0420*/  UPLOP3.LUT UP5, UPT, UPT, UPT, UPT, 0x80, 0x8 ;  /* 0x000000000008789c */ /* 0x000fe40003faf070 */
[----:B---3--:R-:W-:-:S04]  /*0430*/  UISETP.NE.U32.AND UP0, UPT, UR8, URZ, UPT ;  /* 0x000000ff0800728c */ /* 0x008fc8000bf05070 */
[----:B------:R-:W-:-:S04]  /*0440*/  UISETP.NE.AND.EX UP0, UPT, UR9, URZ, UPT, UP0 ;  /* 0x000000ff0900728c */ /* 0x000fc8000bf05300 */
[----:B------:R-:W-:-:S04]  /*0450*/  UISETP.EQ.OR.EX UP2, UPT, UR7, URZ, !UP0, UP1 ;  /* 0x000000ff0700728c */ /* 0x000fc8000c742710 */
[----:B------:R-:W-:-:S05]  /*0460*/  UP2UR UR50, UPR, URZ, 0x4 ;  /* 0x00000004ff327883 */ /* 0x000fca0008000000 */
[----:B------:R-:W-:Y:S07]  /*0470*/  BRA.U !UP2, `(.L_x_8) ;  /* 0x000000010a207547 */ /* 0x000fee000b800000 */
[----:B------:R-:W-:Y:S01]  /*0480*/  UISETP.NE.U32.AND UP2, UPT, UR6, URZ, UPT ;  /* 0x000000ff0600728c */ /* 0x000fe2000bf45070 */
[----:B-----5:R-:W-:Y:S01]  /*0490*/  FSETP.NEU.AND P0, PT, R49, RZ, PT ;  /* 0x000000ff3100720b */ /* 0x020fe20003f0d000 */
[----:B------:R-:W-:Y:S02]  /*04a0*/  USEL UR6, URZ, 0xffffffff, UP0 ;  /* 0xffffffffff067887 */ /* 0x000fe40008000000 */
[----:B------:R-:W-:-:S10]  /*04b0*/  UISETP.NE.AND.EX UP2, UPT, UR7, URZ, UPT, UP2 ;  /* 0x000000ff0700728c */ /* 0x000fd4000bf45320 */
[----:B------:R-:W-:Y:S01]  /*04c0*/  VOTEU.ANY UP1, P0 ;  /* 0x0000000000ff7886 */ /* 0x000fe20000020100 */
[----:B------:R-:W-:-:S04]  /*04d0*/  @!UP2 USEL UR6, URZ, 0xffffffff, UP1 ;  /* 0xffffffffff06a887 */ /* 0x000fc80008800000 */
[----:B------:R-:W-:-:S04]  /*04e0*/  ULOP3.LUT UR6, UR6, 0x1, URZ, 0xc0, !UPT ;  /* 0x0000000106067892 */ /* 0x000fc8000f8ec0ff */
[----:B------:R-:W-:-:S11]  /*04f0*/  UISETP.NE.U32.AND UP5, UPT, UR6, 0x1, UPT ;  /* 0x000000010600788c */ /* 0x000fd6000bfa5070 */
.L_x_8:
[----:B------:R-:W3:Y:S01]  /*0500*/  SHFL.IDX PT, R0, R102, RZ, 0x1f ;  /* 0x00001fff66007589 */ /* 0x000ee200000e0000 */
[----:B------:R-:W-:-:S04]  /*0510*/  UISETP.NE.AND UP1, UPT, UR10, 0x2, UPT ;  /* 0x000000020a00788c */ /* 0x000fc8000bf25270 */
[----:B------:R-:W-:Y:S02]  /*0520*/  UISETP.EQ.AND UP2, UPT, UR5, URZ, !UP1 ;  /* 0x000000ff0500728c */ /* 0x000fe4000cf42270 */
[----:B------:R-:W-:-:S04]  /*0530*/  USEL UR6, URZ, 0x1, UP1 ;  /* 0x00000001ff067887 */ /* 0x000fc80008800000 */
[----:B------:R-:W-:Y:S02]  /*0540*/  PLOP3.LUT P5, PT, P1, PT, UP2, 0x80, 0x8 ;  /* 0x000000000008781c */ /* 0x000fe40000faf028 */
[----:B---3--:R-:W-:-:S13]  /*0550*/  ISETP.NE.AND P0, PT, R0, RZ, PT ;  /* 0x000000ff0000720c */ /* 0x008fda0003f05270 */
[----:B------:R-:W-:Y:S05]  /*0560*/  @P0 BRA `(.L_x_9) ;  /* 0x0000000000440947 */ /* 0x000fea0003800000 */
[----:B------:R-:W-:Y:S01]  /*0570*/  UMOV UR8, 0x400 ;  /* 0x0000040000087882 */ /* 0x000fe20000000000 */
[----:B------:R-:W-:Y:S01]  /*0580*/  UMOV UR7, 0x1 ;  /* 0x0000000100077882 */ /* 0x000fe20000000000 */
[----:B------:R-:W-:Y:S02]  /*0590*/  ULEA UR8, UR37, UR8, 0x18 ;  /* 0x0000000825087291 */ /* 0x000fe4000f8ec0ff */
[----:B------:R-:W-:-:S04]  /*05a0*/  UIADD3 UR12, UPT, UPT, -UR7, 0x100000, URZ ;  /* 0x00100000070c7890 */ /* 0x000fc8000fffe1ff */
[----:B------:R-:W-:Y:S02]  /*05b0*/  USHF.L.U32 UR13, UR12, 0xb, URZ ;  /* 0x0000000b0c0d7899 */ /* 0x000fe400080006ff */
[----:B------:R-:W-:Y:S01]  /*05c0*/  USHF.L.U32 UR12, UR12, 0x1, URZ ;  /* 0x000000010c0c7899 */ /* 0x000fe200080006ff */
[----:B------:R-:W-:Y:S01]  /*05d0*/  ELECT P0, URZ, PT ;  /* 0x0000000000ff782f */ /* 0x000fe20003800000 */
[----:B------:R-:W3:Y:S10]  /*05e0*/  FENCE.VIEW.ASYNC.S ;  /* 0x00000000000073c6 */ /* 0x000ef40000000000 */
[----:B---3--:R3:W4:Y:S01]  /*05f0*/  SYNCS.EXCH.64 URZ, [UR8], UR12 ;  /* 0x0000000c08ff75b2 */ /* 0x0087220008000100 */
[----:B------:R3:W1:Y:S01]  /*0600*/  SYNCS.EXCH.64 URZ, [UR8+0x20], UR12 ;  /* 0x0000200c08ff75b2 */ /* 0x0006620008000100 */
[----:B------:R3:W1:Y:S01]  /*0610*/  SYNCS.EXCH.64 URZ, [UR8+0x8], UR12 ;  /* 0x0000080c08ff75b2 */ /* 0x0006620008000100 */
[----:B------:R3:W1:Y:S01]  /*0620*/  SYNCS.EXCH.64 URZ, [UR8+0x28], UR12 ;  /* 0x0000280c08ff75b2 */ /* 0x0006620008000100 */
[----:B------:R3:W1:Y:S01]  /*0630*/  SYNCS.EXCH.64 URZ, [UR8+0x10], UR12 ;  /* 0x0000100c08ff75b2 */ /* 0x0006620008000100 */
[----:B------:R3:W1:Y:S01]  /*0640*/  SYNCS.EXCH.64 URZ, [UR8+0x30], UR12 ;  /* 0x0000300c08ff75b2 */ /* 0x0006620008000100 */
[----:B------:R3:W1:Y:S01]  /*0650*/  SYNCS.EXCH.64 URZ, [UR8+0x18], UR12 ;  /* 0x0000180c08ff75b2 */ /* 0x0006620008000100 */
[----:B------:R3:W1:Y:S01]  /*0660*/  SYNCS.EXCH.64 URZ, [UR8+0x38], UR12 ;  /* 0x0000380c08ff75b2 */ /* 0x0006620008000100 */
[----:B------:R-:W-:Y:S01]  /*0670*/  NOP ;  /* 0x0000000000007918 */ /* 0x000fe20000000000 */
.L_x_9:
[----:B------:R-:W2:Y:S01]  /*0680*/  SHFL.IDX PT, R0, R102, RZ, 0x1f ;  /* 0x00001fff66007589 */ /* 0x000ea200000e0000 */
[----:B------:R-:W-:Y:S01]  /*0690*/  NOP ;  /* 0x0000000000007918 */ /* 0x000fe20000000000 */
[----:B--2---:R-:W-:-:S13]  /*06a0*/  ISETP.NE.AND P0, PT, R0, 0x1, PT ;  /* 0x000000010000780c */ /* 0x004fda0003f05270 */
[----:B------:R-:W-:Y:S05]  /*06b0*/  @P0 BRA `(.L_x_10) ;  /* 0x0000000000440947 */ /* 0x000fea0003800000 */
[----:B------:R-:W-:Y:S01]  /*06c0*/  UMOV UR9, 0x400 ;  /* 0x0000040000097882 */ /* 0x000fe20000000000 */
[----:B---3--:R-:W-:Y:S01]  /*06d0*/  UMOV UR8, 0x20 ;  /* 0x0000002000087882 */ /* 0x008fe20000000000 */
[----:B------:R-:W-:Y:S01]  /*06e0*/  UMOV UR7, 0x80 ;  /* 0x0000008000077882 */ /* 0x000fe20000000000 */
[----:B------:R-:W-:Y:S02]  /*06f0*/  ULEA UR9, UR37, UR9, 0x18 ;  /* 0x0000000925097291 */ /* 0x000fe4000f8ec0ff */
[----:B------:R-:W-:-:S04]  /*0700*/  UIADD3 UR12, UPT, UPT, -UR8, 0x100000, URZ ;  /* 0x00100000080c7890 */ /* 0x000fc8000fffe1ff */
[----:B------:R-:W-:Y:S02]  /*0710*/  USHF.L.U32 UR13, UR12, 0xb, URZ ;  /* 0x0000000b0c0d7899 */ /* 0x000fe400080006ff */
[----:B------:R-:W-:Y:S02]  /*0720*/  USHF.L.U32 UR12, UR12, 0x1, URZ ;  /* 0x000000010c0c7899 */ /* 0x000fe400080006ff */
[----:B------:R-:W-:-:S04]  /*0730*/  UIADD3 UR14, UPT, UPT, -UR7, 0x100000, URZ ;  /* 0x00100000070e7890 */ /* 0x000fc8000fffe1ff */
[----:B------:R-:W-:Y:S02]  /*0740*/  USHF.L.U32 UR15, UR14, 0xb, URZ ;  /* 0x0000000b0e0f7899 */ /* 0x000fe400080006ff */
[----:B------:R-:W-:Y:S01]  /*0750*/  USHF.L.U32 UR14, UR14, 0x1, URZ ;  /* 0x000000010e0e7899 */ /* 0x000fe200080006ff */
[----:B------:R-:W-:Y:S01]  /*0760*/  ELECT P0, URZ, PT ;  /* 0x0000000000ff782f */ /* 0x000fe20003800000 */
[----:B------:R-:W2:Y:S02]  /*0770*/  FENCE.VIEW.ASYNC.S ;  /* 0x00000000000073c6 */ /* 0x000ea40000000000 */
[----:B--2---:R2:W3:Y:S08]  /*0780*/  SYNCS.EXCH.64 URZ, [UR9+0x40], UR12 ;  /* 0x0000400c09ff75b2 */ /* 0x0044f00008000100 */
[----:B------:R2:W1:Y:S01]  /*0790*/  SYNCS.EXCH.64 URZ, [UR9+0x50], UR14 ;  /* 0x0000500e09ff75b2 */ /* 0x0004620008000100 */
[----:B------:R2:W1:Y:S01]  /*07a0*/  SYNCS.EXCH.64 URZ, [UR9+0x48], UR12 ;  /* 0x0000480c09ff75b2 */ /* 0x0004620008000100 */
[----:B------:R2:W1:Y:S01]  /*07b0*/  SYNCS.EXCH.64 URZ, [UR9+0x58], UR14 ;  /* 0x0000580e09ff75b2 */ /* 0x0004620008000100 */
[----:B------:R-:W-:Y:S01]  /*07c0*/  NOP ;  /* 0x0000000000007918 */ /* 0x000fe20000000000 */
.L_x_10:
[----:B------:R-:W4:Y:S01]  /*07d0*/  SHFL.IDX PT, R0, R102, RZ, 0x1f ;  /* 0x00001fff66007589 */ /* 0x000f2200000e0000 */
[----:B------:R-:W-:Y:S01]  /*07e0*/  NOP ;  /* 0x0000000000007918 */ /* 0x000fe20000000000 */
[----:B----4-:R-:W-:-:S13]  /*07f0*/  ISETP.NE.AND P0, PT, R0, 0x3, PT ;  /* 0x000000030000780c */ /* 0x010fda0003f05270 */
[----:B------:R-:W-:Y:S05]  /*0800*/  @P0 BRA `(.L_x_11) ;  /* 0x00000000002c0947 */ /* 0x000fea0003800000 */
[----:B---3--:R-:W-:Y:S01]  /*0810*/  UMOV UR8, 0x400 ;  /* 0x0000040000087882 */ /* 0x008fe20000000000 */
[----:B------:R-:W-:Y:S01]  /*0820*/  UMOV UR7, 0x20 ;  /* 0x0000002000077882 */ /* 0x000fe20000000000 */
[----:B------:R-:W-:Y:S02]  /*0830*/  ULEA UR8, UR37, UR8, 0x18 ;  /* 0x0000000825087291 */ /* 0x000fe4000f8ec0ff */
[----:B--2---:R-:W-:-:S04]  /*0840*/  UIADD3 UR12, UPT, UPT, -UR7, 0x100000, URZ ;  /* 0x00100000070c7890 */ /* 0x004fc8000fffe1ff */
[----:B------:R-:W-:Y:S02]  /*0850*/  USHF.L.U32 UR13, UR12, 0xb, URZ ;  /* 0x0000000b0c0d7899 */ /* 0x000fe400080006ff */
[----:B------:R-:W-:Y:S01]  /*0860*/  USHF.L.U32 UR12, UR12, 0x1, URZ ;  /* 0x000000010c0c7899 */ /* 0x000fe200080006ff */
[----:B------:R-:W-:Y:S01]  /*0870*/  ELECT P0, URZ, PT ;  /* 0x0000000000ff782f */ /* 0x000fe20003800000 */
[----:B------:R-:W2:Y:S10]  /*0880*/  FENCE.VIEW.ASYNC.S ;  /* 0x00000000000073c6 */ /* 0x000eb40000000000 */
[----:B--2---:R4:W2:Y:S01]  /*0890*/  SYNCS.EXCH.64 URZ, [UR8+0x60], UR12 ;  /* 0x0000600c08ff75b2 */ /* 0x0048a20008000100 */
[----:B------:R4:W3:Y:S02]  /*08a0*/  SYNCS.EXCH.64 URZ, [UR8+0x68], UR12 ;  /* 0x0000680c08ff75b2 */ /* 0x0008e40008000100 */
[----:B----4-:R-:W-:Y:S01]  /*08b0*/  NOP ;  /* 0x0000000000007918 */ /* 0x010fe20000000000 */
.L_x_11:
[----:B------:R-:W4:Y:S01]  /*08c0*/  SHFL.IDX PT, R0, R102, RZ, 0x1f ;  /* 0x00001fff66007589 */ /* 0x000f2200000e0000 */
[----:B------:R-:W-:Y:S01]  /*08d0*/  NOP ;  /* 0x0000000000007918 */ /* 0x000fe20000000000 */
[----:B----4-:R-:W-:-:S13]  /*08e0*/  ISETP.NE.AND P0, PT, R0, 0x4, PT ;  /* 0x000000040000780c */ /* 0x010fda0003f05270 */
[----:B------:R-:W-:Y:S05]  /*08f0*/  @P0 BRA `(.L_x_12) ;  /* 0x0000000000480947 */ /* 0x000fea0003800000 */
[----:B--2---:R-:W-:Y:S01]  /*0900*/  UMOV UR9, 0x1e0 ;  /* 0x000001e000097882 */ /* 0x004fe20000000000 */
[----:B---3--:R-:W-:Y:S01]  /*0910*/  UMOV UR8, 0x400 ;  /* 0x0000040000087882 */ /* 0x008fe20000000000 */
[----:B------:R-:W-:Y:S01]  /*0920*/  USEL UR9, UR9, 0x1a0, UP5 ;  /* 0x000001a009097887 */ /* 0x000fe2000a800000 */
        /* <DEDUP_REMOVED lines=10> */
[----:B--2---:R4:W2:Y:S08]  /*09d0*/  SYNCS.EXCH.64 URZ, [UR8+0x70], UR12 ;  /* 0x0000700c08ff75b2 */ /* 0x0048b00008000100 */
[----:B------:R4:W3:Y:S01]  /*09e0*/  SYNCS.EXCH.64 URZ, [UR8+0x80], UR14 ;  /* 0x0000800e08ff75b2 */ /* 0x0008e20008000100 */
[----:B------:R4:W1:Y:S01]  /*09f0*/  SYNCS.EXCH.64 URZ, [UR8+0x78], UR12 ;  /* 0x0000780c08ff75b2 */ /* 0x0008620008000100 */
[----:B------:R4:W1:Y:S02]  /*0a00*/  SYNCS.EXCH.64 URZ, [UR8+0x88], UR14 ;  /* 0x0000880e08ff75b2 */ /* 0x0008640008000100 */
[----:B----4-:R-:W-:Y:S01]  /*0a10*/  NOP ;  /* 0x0000000000007918 */ /* 0x010fe20000000000 */
.L_x_12:
[----:B------:R-:W4:Y:S01]  /*0a20*/  SHFL.IDX PT, R0, R102, RZ, 0x1f ;  /* 0x00001fff66007589 */ /* 0x000f2200000e0000 */
[----:B------:R-:W-:Y:S01]  /*0a30*/  NOP ;  /* 0x0000000000007918 */ /* 0x000fe20000000000 */
[----:B----4-:R-:W-:-:S13]  /*0a40*/  ISETP.NE.AND P0, PT, R0, 0x5, PT ;  /* 0x000000050000780c */ /* 0x010fda0003f05270 */
[----:B------:R-:W-:Y:S05]  /*0a50*/  @P0 BRA `(.L_x_13) ;  /* 0x0000000000540947 */ /* 0x000fea0003800000 */
[----:B--2---:R-:W-:Y:S01]  /*0a60*/  UMOV UR9, 0x400 ;  /* 0x0000040000097882 */ /* 0x004fe20000000000 */
        /* <DEDUP_REMOVED lines=14> */
[----:B------:R4:W1:Y:S01]  /*0b50*/  SYNCS.EXCH.64 URZ, [UR9+0xb8], UR14 ;  /* 0x0000b80e09ff75b2 */ /* 0x0008620008000100 */
[----:B------:R4:W1:Y:S01]  /*0b60*/  SYNCS.EXCH.64 URZ, [UR9+0xa0], UR12 ;  /* 0x0000a00c09ff75b2 */ /* 0x0008620008000100 */
[----:B------:R4:W1:Y:S01]  /*0b70*/  SYNCS.EXCH.64 URZ, [UR9+0xc0], UR14 ;  /* 0x0000c00e09ff75b2 */ /* 0x0008620008000100 */
[----:B------:R4:W1:Y:S01]  /*0b80*/  SYNCS.EXCH.64 URZ, [UR9+0xa8], UR12 ;  /* 0x0000a80c09ff75b2 */ /* 0x0008620008000100 */
[----:B------:R4:W1:Y:S02]  /*0b90*/  SYNCS.EXCH.64 URZ, [UR9+0xc8], UR14 ;  /* 0x0000c80e09ff75b2 */ /* 0x0008640008000100 */
[----:B----4-:R-:W-:Y:S01]  /*0ba0*/  NOP ;  /* 0x0000000000007918 */ /* 0x010fe20000000000 */
.L_x_13:
[----:B------:R-:W4:Y:S01]  /*0bb0*/  SHFL.IDX PT, R0, R102, RZ, 0x1f ;  /* 0x00001fff66007589 */ /* 0x000f2200000e0000 */
[----:B------:R-:W-:Y:S01]  /*0bc0*/  ISETP.NE.OR P1, PT, RZ, UR10, !P1 ;  /* 0x0000000aff007c0c */ /* 0x000fe2000cf25670 */
        /* <DEDUP_REMOVED lines=12> */
[----:B------:R4:W3:Y:S01]  /*0c90*/  SYNCS.EXCH.64 URZ, [UR8+0xe0], UR12 ;  /* 0x0000e00c08ff75b2 */ /* 0x0008e20008000100 */
[----:B------:R4:W1:Y:S01]  /*0ca0*/  SYNCS.EXCH.64 URZ, [UR8+0xd8], UR12 ;  /* 0x0000d80c08ff75b2 */ /* 0x0008620008000100 */
[----:B------:R4:W1:Y:S02]  /*0cb0*/  SYNCS.EXCH.64 URZ, [UR8+0xe8], UR12 ;  /* 0x0000e80c08ff75b2 */ /* 0x0008640008000100 */
[----:B----4-:R-:W-:Y:S01]  /*0cc0*/  NOP ;  /* 0x0000000000007918 */ /* 0x010fe20000000000 */
.L_x_14:
[----:B------:R-:W-:Y:S01]  /*0cd0*/  VOTEU.ALL UP1, P1 ;  /* 0x0000000000ff7886 */ /* 0x000fe20000820000 */
[----:B---3--:R-:W3:Y:S01]  /*0ce0*/  LDCU UR8, c[0x0][0x36c] ;  /* 0x00006d80ff0877ac */ /* 0x008ee20008000800 */
[----:B------:R-:W-:Y:S01]  /*0cf0*/  NOP ;  /* 0x0000000000007918 */ /* 0x000fe20000000000 */
[----:B------:R-:W-:Y:S01]  /*0d00*/  LOP3.LUT R10, R109, 0x1f, RZ, 0xc0, !PT ;  /* 0x0000001f6d0a7812 */ /* 0x000fe200078ec0ff */
[----:B--2---:R-:W-:Y:S01]  /*0d10*/  UMOV UR12, 0x20 ;  /* 0x00000020000c7882 */ /* 0x004fe20000000000 */
[----:B------:R-:W-:Y:S01]  /*0d20*/  @!UP1 UMOV UR7, 0x400 ;  /* 0x0000040000079882 */ /* 0x000fe20000000000 */
[----:B------:R-:W-:-:S04]  /*0d30*/  @!UP1 UIADD3 UR12, UPT, UPT, -UR12, 0x100000, URZ ;  /* 0x001000000c0c9890 */ /* 0x000fc8000fffe1ff */
[----:B------:R-:W-:Y:S02]  /*0d40*/  @!UP1 USHF.L.U32 UR13, UR12, 0xb, URZ ;  /* 0x0000000b0c0d9899 */ /* 0x000fe400080006ff */
[----:B------:R-:W-:Y:S02]  /*0d50*/  @!UP1 USHF.L.U32 UR12, UR12, 0x1, URZ ;  /* 0x000000010c0c9899 */ /* 0x000fe400080006ff */
[----:B------:R-:W-:Y:S01]  /*0d60*/  @!UP1 ULEA UR7, UR37, UR7, 0x18 ;  /* 0x0000000725079291 */ /* 0x000fe2000f8ec0ff */
[----:B------:R-:W-:Y:S01]  /*0d70*/  VOTEU.ALL UP1, P1 ;  /* 0x0000000000ff7886 */ /* 0x000fe20000820000 */
[----:B------:R-:W-:Y:S01]  /*0d80*/  UISETP.NE.AND UP4, UPT, UR10, URZ, UPT ;  /* 0x000000ff0a00728c */ /* 0x000fe2000bf85270 */
[----:B------:R-:W2:Y:S09]  /*0d90*/  FENCE.VIEW.ASYNC.S ;  /* 0x00000000000073c6 */ /* 0x000eb20000000000 */
[----:B--2---:R2:W4:Y:S01]  /*0da0*/  @!UP1 SYNCS.EXCH.64 URZ, [UR7+0xf0], UR12 ;  /* 0x0000f00c07ff95b2 */ /* 0x0045220008000100 */
[----:B---3--:R-:W-:-:S09]  /*0db0*/  UISETP.EQ.U32.AND UP1, UPT, UR8, 0x1, UPT ;  /* 0x000000010800788c */ /* 0x008fd2000bf22070 */
[----:B------:R-:W-:Y:S05]  /*0dc0*/  BRA.U !UP1, `(.L_x_15) ;  /* 0x0000000109087547 */ /* 0x000fea000b800000 */
[----:B-1--4-:R-:W-:Y:S01]  /*0dd0*/  UCGABAR_ARV ;  /* 0x00000000000079c7 */ /* 0x012fe20008000000 */
[----:B------:R-:W-:Y:S05]  /*0de0*/  BRA `(.L_x_16) ;  /* 0x0000000000047947 */ /* 0x000fea0003800000 */
.L_x_15:
[----:B-1--4-:R-:W-:Y:S01]  /*0df0*/  NOP ;  /* 0x0000000000007918 */ /* 0x012fe20000000000 */
.L_x_16:
[----:B------:R-:W1:Y:S01]  /*0e00*/  S2R R11, SR_CTAID.X ;  /* 0x00000000000b7919 */ /* 0x000e620000002500 */
[----:B------:R-:W-:-:S05]  /*0e10*/  CS2R.32 R96, SR_CgaSize ;  /* 0x0000000000607805 */ /* 0x000fca0000008a00 */
[----:B------:R-:W-:-:S05]  /*0e20*/  IMAD R96, R96, -0xa0, RZ ;  /* 0xffffff6060607824 */ /* 0x000fca00078e02ff */
[----:B------:R-:W-:-:S14]  /*0e30*/  R2UR UR8, R96 ;  /* 0x00000000600872ca */ /* 0x000fdc00000e0000 */
[----:B------:R-:W3:Y:S01]  /*0e40*/  LDCU UR8, c[0x0][UR8+0x2b0] ;  /* 0x00005600080877ac */ /* 0x000ee20008000800 */
[----:B------:R-:W-:-:S05]  /*0e50*/  CS2R.32 R0, SR_CgaSize ;  /* 0x0000000000007805 */ /* 0x000fca0000008a00 */
[----:B------:R-:W-:-:S06]  /*0e60*/  IMAD R0, R0, -0xa0, RZ ;  /* 0xffffff6000007824 */ /* 0x000fcc00078e02ff */
[----:B------:R-:W4:Y:S01]  /*0e70*/  LDC R0, c[0x0][R0+0x2a0] ;  /* 0x0000a80000007b82 */ /* 0x000f220000000800 */
[----:B------:R-:W-:Y:S01]  /*0e80*/  PRMT R8, RZ, 0x7610, R8 ;  /* 0x00007610ff087816 */ /* 0x000fe20000000008 */
[----:B------:R-:W3:Y:S01]  /*0e90*/  S2R R20, SR_CTAID.Y ;  /* 0x0000000000147919 */ /* 0x000ee20000002600 */
[----:B------:R-:W-:-:S05]  /*0ea0*/  CS2R.32 R96, SR_CgaSize ;  /* 0x0000000000607805 */ /* 0x000fca0000008a00 */
[----:B------:R-:W-:-:S05]  /*0eb0*/  IMAD R96, R96, -0xa0, RZ ;  /* 0xffffff6060607824 */ /* 0x000fca00078e02ff */
[----:B--2---:R-:W-:-:S14]  /*0ec0*/  R2UR UR7, R96 ;  /* 0x00000000600772ca */ /* 0x004fdc00000e0000 */
[----:B------:R-:W2:Y:S01]  /*0ed0*/  LDCU UR7, c[0x0][UR7+0x2b4] ;  /* 0x00005680070777ac */ /* 0x000ea20008000800 */
[----:B------:R-:W-:Y:S01]  /*0ee0*/  UISETP.NE.AND UP2, UPT, UR10, 0x2, UPT ;  /* 0x000000020a00788c */ /* 0x000fe2000bf45270 */
[----:B------:R-:W3:Y:S01]  /*0ef0*/  LDC R9, c[0x0][0xb24] ;  /* 0x0002c900ff097b82 */ /* 0x000ee20000000800 */
[----:B------:R-:W-:-:S05]  /*0f00*/  CS2R.32 R94, SR_CgaSize ;  /* 0x00000000005e7805 */ /* 0x000fca0000008a00 */
[----:B------:R-:W-:-:S06]  /*0f10*/  IMAD R94, R94, -0xa0, RZ ;  /* 0xffffff605e5e7824 */ /* 0x000fcc00078e02ff */
[----:B------:R-:W4:Y:S08]  /*0f20*/  LDC R94, c[0x0][R94+0x2a4] ;  /* 0x0000a9005e5e7b82 */ /* 0x000f300000000800 */
[----:B------:R-:W4:Y:S01]  /*0f30*/  LDC R40, c[0x0][0xb24] ;  /* 0x0002c900ff287b82 */ /* 0x000f220000000800 */
[----:B-1----:R-:W-:Y:S01]  /*0f40*/  I2FP.F32.U32 R4, R11 ;  /* 0x0000000b00047245 */ /* 0x002fe20000201000 */
[----:B------:R-:W-:-:S06]  /*0f50*/  IMAD.MOV.U32 R21, RZ, RZ, R11 ;  /* 0x000000ffff157224 */ /* 0x000fcc00078e000b */
[----:B------:R-:W1:Y:S01]  /*0f60*/  S2UR UR36, SR_CTAID.Z ;  /* 0x00000000002479c3 */ /* 0x000e620000002700 */
[----:B---3--:R-:W-:Y:S02]  /*0f70*/  ISETP.GE.AND P0, PT, R9, 0x1, PT ;  /* 0x000000010900780c */ /* 0x008fe40003f06270 */
[----:B------:R-:W-:Y:S01]  /*0f80*/  I2FP.F32.U32 R2, R20 ;  /* 0x0000001400027245 */ /* 0x000fe20000201000 */
[----:B------:R-:W-:-:S04]  /*0f90*/  FMUL R4, R4, UR8 ;  /* 0x0000000804047c20 */ /* 0x000fc80008400000 */
[----:B--2---:R-:W-:Y:S01]  /*0fa0*/  FMUL R2, R2, UR7 ;  /* 0x0000000702027c20 */ /* 0x004fe20008400000 */
[----:B------:R-:W2:Y:S01]  /*0fb0*/  F2I.U32.TRUNC.NTZ R96, R4 ;  /* 0x0000000400607305 */ /* 0x000ea2000020f000 */
[----:B------:R-:W3:Y:S07]  /*0fc0*/  LDCU UR7, c[0x0][0xb30] ;  /* 0x00016600ff0777ac */ /* 0x000eee0008000800 */
[----:B------:R-:W1:Y:S01]  /*0fd0*/  F2I.U32.TRUNC.NTZ R3, R2 ;  /* 0x0000000200037305 */ /* 0x000e62000020f000 */
[----:B--2---:R-:W-:-:S04]  /*0fe0*/  IMAD.MOV R96, RZ, RZ, -R96 ;  /* 0x000000ffff607224 */ /* 0x004fc800078e0a60 */
[----:B----4-:R-:W-:Y:S01]  /*0ff0*/  IMAD R96, R0, R96, R11 ;  /* 0x0000006000607224 */ /* 0x010fe200078e020b */
[----:B------:R-:W-:Y:S01]  /*1000*/  PRMT R0, RZ, 0x7610, R0 ;  /* 0x00007610ff007816 */ /* 0x000fe20000000000 */
[----:B---3--:R-:W-:Y:S01]  /*1010*/  UISETP.NE.AND UP3, UPT, UR7, 0x1, UPT ;  /* 0x000000010700788c */ /* 0x008fe2000bf65270 */
[----:B-1----:R-:W-:-:S05]  /*1020*/  IADD3 R3, PT, PT, -R3, RZ, RZ ;  /* 0x000000ff03037210 */ /* 0x002fca0007ffe1ff */
[----:B------:R-:W-:Y:S01]  /*1030*/  IMAD R94, R94, R3, R20 ;  /* 0x000000035e5e7224 */ /* 0x000fe200078e0214 */
[----:B------:R-:W-:Y:S06]  /*1040*/  BRA.U UP4, `(.L_x_17) ;  /* 0x0000000104247547 */ /* 0x000fec000b800000 */
[----:B------:R-:W-:Y:S01]  /*1050*/  ISETP.NE.AND P1, PT, R94, RZ, PT ;  /* 0x000000ff5e00720c */ /* 0x000fe20003f25270 */
[----:B------:R-:W-:Y:S01]  /*1060*/  IMAD.MOV.U32 R0, RZ, RZ, 0x3 ;  /* 0x00000003ff007424 */ /* 0x000fe200078e00ff */
[C---:B------:R-:W-:Y:S02]  /*1070*/  LOP3.LUT R3, R96.reuse, 0xfffffffe, RZ, 0xc0, !PT ;  /* 0xfffffffe60037812 */ /* 0x040fe400078ec0ff */
[----:B------:R-:W-:Y:S02]  /*1080*/  ISETP.LT.U32.OR P1, PT, R96, 0x2, !P1 ;  /* 0x000000026000780c */ /* 0x000fe40004f21470 */
[----:B------:R-:W-:Y:S02]  /*1090*/  SHF.L.U32 R0, R0, R3, RZ ;  /* 0x0000000300007219 */ /* 0x000fe400000006ff */
[----:B------:R-:W-:Y:S02]  /*10a0*/  SEL R5, RZ, 0x1, !P1 ;  /* 0x00000001ff057807 */ /* 0x000fe40004800000 */
[----:B------:R-:W-:-:S05]  /*10b0*/  SEL R2, RZ, 0x2, !P1 ;  /* 0x00000002ff027807 */ /* 0x000fca0004800000 */
[----:B------:R-:W-:-:S05]  /*10c0*/  IMAD.IADD R2, R5, 0x1, R2 ;  /* 0x0000000105027824 */ /* 0x000fca00078e0202 */
[----:B------:R-:W-:Y:S02]  /*10d0*/  PRMT R8, R2, 0x7610, R8 ;  /* 0x0000761002087816 */ /* 0x000fe40000000008 */
.L_x_17:
[----:B------:R-:W-:Y:S05]  /*10e0*/  @!P0 BRA `(.L_x_18) ;  /* 0x0000000000b88947 */ /* 0x000fea0003800000 */
[----:B------:R-:W1:Y:S01]  /*10f0*/  LDC.64 R4, c[0x0][0xb18] ;  /* 0x0002c600ff047b82 */ /* 0x000e620000000a00 */
[----:B------:R-:W-:-:S07]  /*1100*/  ISETP.NE.AND P0, PT, R9, 0x1, PT ;  /* 0x000000010900780c */ /* 0x000fce0003f05270 */
[----:B------:R-:W2:Y:S08]  /*1110*/  LDC R14, c[0x0][0xb0c] ;  /* 0x0002c300ff0e7b82 */ /* 0x000eb00000000800 */
[----:B------:R-:W3:Y:S08]  /*1120*/  LDC R13, c[0x0][0x370] ;  /* 0x0000dc00ff0d7b82 */ /* 0x000ef00000000800 */
[----:B------:R-:W4:Y:S01]  /*1130*/  LDC R16, c[0x0][0x374] ;  /* 0x0000dd00ff107b82 */ /* 0x000f220000000800 */
[----:B-1----:R-:W-:-:S07]  /*1140*/  ISETP.NE.AND P1, PT, R4, 0x1, PT ;  /* 0x000000010400780c */ /* 0x002fce0003f25270 */
[----:B------:R-:W3:Y:S01]  /*1150*/  LDC.64 R6, c[0x0][0xb10] ;  /* 0x0002c400ff067b82 */ /* 0x000ee20000000a00 */
[----:B--2---:R-:W-:-:S07]  /*1160*/  ISETP.NE.AND P2, PT, R14, 0x1, PT ;  /* 0x000000010e00780c */ /* 0x004fce0003f45270 */
[----:B------:R-:W1:Y:S08]  /*1170*/  LDC R12, c[0x0][0xb20] ;  /* 0x0002c800ff0c7b82 */ /* 0x000e700000000800 */
[----:B------:R-:W2:Y:S01]  /*1180*/  LDC.64 R2, c[0x0][0xb28] ;  /* 0x0002ca00ff027b82 */ /* 0x000ea20000000a00 */
[----:B----4-:R-:W-:-:S04]  /*1190*/  IMAD.HI.U32 R15, R16, R5, RZ ;  /* 0x00000005100f7227 */ /* 0x010fc800078e00ff */
[----:B------:R-:W-:-:S04]  /*11a0*/  IMAD.HI.U32 R5, R20, R5, RZ ;  /* 0x0000000514057227 */ /* 0x000fc800078e00ff */
[----:B---3--:R-:W-:-:S04]  /*11b0*/  IMAD.HI.U32 R18, R13, R6, RZ ;  /* 0x000000060d127227 */ /* 0x008fc800078e00ff */
[C---:B------:R-:W-:Y:S01]  /*11c0*/  IMAD.HI.U32 R22, R11.reuse, R6, RZ ;  /* 0x000000060b167227 */ /* 0x040fe200078e00ff */
[-C--:B------:R-:W-:Y:S02]  /*11d0*/  @P2 SHF.R.U32.HI R13, RZ, R7.reuse, R18 ;  /* 0x00000007ff0d2219 */ /* 0x080fe40000011612 */
[-C--:B-1----:R-:W-:Y:S02]  /*11e0*/  @P1 SHF.R.U32.HI R16, RZ, R12.reuse, R15 ;  /* 0x0000000cff101219 */ /* 0x082fe4000001160f */
[----:B------:R-:W-:Y:S02]  /*11f0*/  SHF.R.U32.HI R5, RZ, R12, R5 ;  /* 0x0000000cff057219 */ /* 0x000fe40000011605 */
[----:B------:R-:W-:Y:S02]  /*1200*/  SHF.R.U32.HI R22, RZ, R7, R22 ;  /* 0x00000007ff167219 */ /* 0x000fe40000011616 */
[----:B------:R-:W-:Y:S01]  /*1210*/  SEL R5, R20, R5, !P1 ;  /* 0x0000000514057207 */ /* 0x000fe20004800000 */
[----:B--2---:R-:W-:Y:S01]  /*1220*/  IMAD.HI.U32 R18, R16, R2, RZ ;  /* 0x0000000210127227 */ /* 0x004fe200078e00ff */
[----:B------:R-:W-:-:S02]  /*1230*/  SEL R21, R11, R22, !P2 ;  /* 0x000000160b157207 */ /* 0x000fc40005000000 */
[----:B------:R-:W-:Y:S01]  /*1240*/  IADD3 R7, PT, PT, -R5, RZ, RZ ;  /* 0x000000ff05077210 */ /* 0x000fe20007ffe1ff */
[----:B------:R-:W-:Y:S01]  /*1250*/  IMAD.HI.U32 R6, R13, R2, RZ ;  /* 0x000000020d067227 */ /* 0x000fe200078e00ff */
[----:B------:R-:W-:-:S03]  /*1260*/  @P0 SHF.R.U32.HI R16, RZ, R3, R18 ;  /* 0x00000003ff100219 */ /* 0x000fc60000011612 */
[----:B------:R-:W-:Y:S01]  /*1270*/  IMAD R7, R4, R7, R20 ;  /* 0x0000000704077224 */ /* 0x000fe200078e0214 */
[----:B------:R-:W-:Y:S01]  /*1280*/  @P0 SHF.R.U32.HI R13, RZ, R3, R6 ;  /* 0x00000003ff0d0219 */ /* 0x000fe20000011606 */
[----:B------:R-:W-:-:S04]  /*1290*/  IMAD R16, R16, R9, RZ ;  /* 0x0000000910107224 */ /* 0x000fc800078e02ff */
[----:B------:R-:W-:Y:S01]  /*12a0*/  IMAD R6, R13, R9, RZ ;  /* 0x000000090d067224 */ /* 0x000fe200078e02ff */
[----:B------:R-:W-:-:S04]  /*12b0*/  ISETP.GE.AND P1, PT, R5, R16, PT ;  /* 0x000000100500720c */ /* 0x000fc80003f26270 */
[----:B------:R-:W-:Y:S01]  /*12c0*/  ISETP.GE.OR P1, PT, R21, R6, P1 ;  /* 0x000000061500720c */ /* 0x000fe20000f26670 */
[----:B------:R-:W-:-:S05]  /*12d0*/  IMAD.HI.U32 R6, R5, R2, RZ ;  /* 0x0000000205067227 */ /* 0x000fca00078e00ff */
[----:B------:R-:W-:-:S04]  /*12e0*/  SHF.R.U32.HI R6, RZ, R3, R6 ;  /* 0x00000003ff067219 */ /* 0x000fc80000011606 */
[----:B------:R-:W-:-:S03]  /*12f0*/  SEL R6, R5, R6, !P0 ;  /* 0x0000000605067207 */ /* 0x000fc60004000000 */
[----:B------:R-:W-:Y:S01]  /*1300*/  @!P1 IMAD.HI.U32 R12, R21, R2, RZ ;  /* 0x00000002150c9227 */ /* 0x000fe200078e00ff */
[----:B------:R-:W-:-:S04]  /*1310*/  IADD3 R2, PT, PT, -R6, RZ, RZ ;  /* 0x000000ff06027210 */ /* 0x000fc80007ffe1ff */
[----:B------:R-:W-:Y:S01]  /*1320*/  @!P1 SHF.R.U32.HI R12, RZ, R3, R12 ;  /* 0x00000003ff0c9219 */ /* 0x000fe2000001160c */
[----:B------:R-:W-:-:S03]  /*1330*/  IMAD R2, R9, R2, R5 ;  /* 0x0000000209027224 */ /* 0x000fc600078e0205 */
[----:B------:R-:W-:-:S05]  /*1340*/  @!P1 SEL R3, R21, R12, !P0 ;  /* 0x0000000c15039207 */ /* 0x000fca0004000000 */
[--C-:B------:R-:W-:Y:S02]  /*1350*/  @!P1 IMAD.IADD R6, R6, 0x1, -R3.reuse ;  /* 0x0000000106069824 */ /* 0x100fe400078e0a03 */
[----:B------:R-:W-:Y:S01]  /*1360*/  @!P1 IMAD R3, R2, R13, R3 ;  /* 0x0000000d02039224 */ /* 0x000fe200078e0203 */
[----:B------:R-:W-:Y:S01]  /*1370*/  IADD3 R2, PT, PT, -R21, RZ, RZ ;  /* 0x000000ff15027210 */ /* 0x000fe20007ffe1ff */
[----:B------:R-:W-:Y:S02]  /*1380*/  @!P1 IMAD R5, R6, R9, R21 ;  /* 0x0000000906059224 */ /* 0x000fe400078e0215 */
[----:B------:R-:W-:Y:S02]  /*1390*/  @!P1 IMAD.MOV.U32 R21, RZ, RZ, R3 ;  /* 0x000000ffff159224 */ /* 0x000fe400078e0003 */
[----:B------:R-:W-:Y:S02]  /*13a0*/  IMAD R2, R14, R2, R11 ;  /* 0x000000020e027224 */ /* 0x000fe400078e020b */
[----:B------:R-:W-:-:S02]  /*13b0*/  IMAD R20, R5, R4, R7 ;  /* 0x0000000405147224 */ /* 0x000fc400078e0207 */
[----:B------:R-:W-:Y:S02]  /*13c0*/  IMAD R21, R21, R14, R2 ;  /* 0x0000000e15157224 */ /* 0x000fe400078e0202 */
.L_x_18:
[----:B------:R-:W-:Y:S05]  /*13d0*/  BRA.U UP3, `(.L_x_19) ;  /* 0x0000000103407547 */ /* 0x000fea000b800000 */
[----:B------:R-:W1:Y:S08]  /*13e0*/  LDC.64 R4, c[0x0][0xb10] ;  /* 0x0002c400ff047b82 */ /* 0x000e700000000a00 */
[----:B------:R-:W2:Y:S08]  /*13f0*/  LDC.64 R2, c[0x0][0xb18] ;  /* 0x0002c600ff027b82 */ /* 0x000eb00000000a00 */
[----:B------:R-:W3:Y:S08]  /*1400*/  LDC R6, c[0x0][0xb20] ;  /* 0x0002c800ff067b82 */ /* 0x000ef00000000800 */
[----:B------:R-:W4:Y:S01]  /*1410*/  LDC R12, c[0x0][0xb0c] ;  /* 0x0002c300ff0c7b82 */ /* 0x000f220000000800 */
[----:B-1----:R-:W-:-:S05]  /*1420*/  IMAD.HI.U32 R4, R21, R4, RZ ;  /* 0x0000000415047227 */ /* 0x002fca00078e00ff */
[----:B------:R-:W-:Y:S01]  /*1430*/  SHF.R.U32.HI R4, RZ, R5, R4 ;  /* 0x00000005ff047219 */ /* 0x000fe20000011604 */
[----:B--2---:R-:W-:Y:S01]  /*1440*/  IMAD.HI.U32 R3, R20, R3, RZ ;  /* 0x0000000314037227 */ /* 0x004fe200078e00ff */
[----:B------:R-:W-:-:S04]  /*1450*/  ISETP.NE.AND P0, PT, R2, 0x1, PT ;  /* 0x000000010200780c */ /* 0x000fc80003f05270 */
[----:B---3--:R-:W-:-:S04]  /*1460*/  SHF.R.U32.HI R3, RZ, R6, R3 ;  /* 0x00000006ff037219 */ /* 0x008fc80000011603 */
[----:B------:R-:W-:Y:S02]  /*1470*/  SEL R3, R20, R3, !P0 ;  /* 0x0000000314037207 */ /* 0x000fe40004000000 */
[----:B----4-:R-:W-:-:S04]  /*1480*/  ISETP.NE.AND P1, PT, R12, 0x1, PT ;  /* 0x000000010c00780c */ /* 0x010fc80003f25270 */
[----:B------:R-:W-:-:S05]  /*1490*/  SEL R6, R21, R4, !P1 ;  /* 0x0000000415067207 */ /* 0x000fca0004800000 */
[----:B------:R-:W-:Y:S02]  /*14a0*/  IMAD.IADD R4, R3, 0x1, -R6 ;  /* 0x0000000103047824 */ /* 0x000fe400078e0a06 */
[----:B------:R-:W-:Y:S02]  /*14b0*/  IMAD.IADD R3, R6, 0x1, -R3 ;  /* 0x0000000106037824 */ /* 0x000fe400078e0a03 */
[----:B------:R-:W-:Y:S02]  /*14c0*/  IMAD R21, R4, R12, R21 ;  /* 0x0000000c04157224 */ /* 0x000fe400078e0215 */
[----:B------:R-:W-:Y:S02]  /*14d0*/  IMAD R20, R3, R2, R20 ;  /* 0x0000000203147224 */ /* 0x000fe400078e0214 */
.L_x_19:
[----:B------:R-:W-:Y:S05]  /*14e0*/  BRA.U !UP1, `(.L_x_20) ;  /* 0x00000001090c7547 */ /* 0x000fea000b800000 */
[----:B------:R-:W-:Y:S01]  /*14f0*/  UCGABAR_WAIT ;  /* 0x0000000000007dc7 */ /* 0x000fe20008000000 */
[----:B------:R-:W-:Y:S01]  /*1500*/  CCTL.IVALL ;  /* 0x00000000ff00798f */ /* 0x000fe20002000000 */
[----:B------:R-:W-:Y:S05]  /*1510*/  BRA `(.L_x_21) ;  /* 0x0000000000047947 */ /* 0x000fea0003800000 */
.L_x_20:
[----:B------:R-:W-:Y:S06]  /*1520*/  BAR.SYNC.DEFER_BLOCKING 0x0 ;  /* 0x0000000000007b1d */ /* 0x000fec0000010000 */
.L_x_21:
[----:B------:R-:W-:Y:S05]  /*1530*/  BRA.U UP2, `(.L_x_22) ;  /* 0x0000001102a87547 */ /* 0x000fea000b800000 */
[----:B------:R-:W1:Y:S01]  /*1540*/  LDCU UR4, c[0x0][0x38c] ;  /* 0x00007180ff0477ac */ /* 0x000e620008000800 */
[----:B------:R-:W2:Y:S01]  /*1550*/  LDC R9, c[0x0][0x370] ;  /* 0x0000dc00ff097b82 */ /* 0x000ea20000000800 */
[----:B------:R-:W-:Y:S01]  /*1560*/  IMAD.SHL.U32 R16, R11, 0x40, RZ ;  /* 0x000000400b107824 */ /* 0x000fe200078e00ff */
[----:B------:R-:W-:Y:S01]  /*1570*/  PLOP3.LUT P1, PT, PT, PT, UP5, 0x80, 0x8 ;  /* 0x000000000008781c */ /* 0x000fe20003f2f058 */
[----:B------:R-:W-:Y:S01]  /*1580*/  HFMA2 R12, -RZ, RZ, 0, 0 ;  /* 0x00000000ff0c7431 */ /* 0x000fe200000001ff */
[----:B------:R-:W-:Y:S01]  /*1590*/  UISETP.NE.AND UP1, UPT, UR10, URZ, UPT ;  /* 0x000000ff0a00728c */ /* 0x000fe2000bf25270 */
[----:B------:R-:W-:Y:S01]  /*15a0*/  ISETP.NE.AND P4, PT, R10, RZ, P5 ;  /* 0x000000ff0a00720c */ /* 0x000fe20002f85270 */
[----:B------:R-:W-:Y:S01]  /*15b0*/  IMAD.MOV.U32 R15, RZ, RZ, 0x1 ;  /* 0x00000001ff0f7424 */ /* 0x000fe200078e00ff */
[----:B------:R-:W-:Y:S01]  /*15c0*/  PLOP3.LUT P1, PT, P1, PT, PT, 0x8, 0x80 ;  /* 0x000000000080781c */ /* 0x000fe20000f2e170 */
[----:B------:R-:W3:Y:S01]  /*15d0*/  LDC R0, c[0x0][0x374] ;  /* 0x0000dd00ff007b82 */ /* 0x000ee20000000800 */
[----:B------:R-:W-:Y:S01]  /*15e0*/  IMAD.MOV.U32 R14, RZ, RZ, RZ ;  /* 0x000000ffff0e7224 */ /* 0x000fe200078e00ff */
[----:B------:R-:W-:Y:S01]  /*15f0*/  MOV R8, 0x1 ;  /* 0x0000000100087802 */ /* 0x000fe20000000f00 */
[----:B------:R-:W-:Y:S01]  /*1600*/  IMAD.MOV.U32 R10, RZ, RZ, RZ ;  /* 0x000000ffff0a7224 */ /* 0x000fe200078e00ff */
[----:B------:R-:W-:Y:S01]  /*1610*/  LOP3.LUT R16, R16, 0x40, RZ, 0xc0, !PT ;  /* 0x0000004010107812 */ /* 0x000fe200078ec0ff */
[----:B------:R-:W4:Y:S01]  /*1620*/  LDCU.64 UR14, c[0x0][0x348] ;  /* 0x00006900ff0e77ac */ /* 0x000f220008000a00 */
[----:B-1----:R-:W-:-:S02]  /*1630*/  UIADD3 UR5, UPT, UPT, UR4, 0x7f, URZ ;  /* 0x0000007f04057890 */ /* 0x002fc4000fffe0ff */
[----:B------:R-:W-:Y:S02]  /*1640*/  USEL UR22, UR6, 0x2, UP1 ;  /* 0x0000000206167887 */ /* 0x000fe40008800000 */
[----:B------:R-:W-:Y:S01]  /*1650*/  USHF.R.S32.HI UR7, URZ, 0x1f, UR5 ;  /* 0x0000001fff077899 */ /* 0x000fe20008011405 */
[----:B------:R-:W-:-:S03]  /*1660*/  UMOV UR23, URZ ;  /* 0x000000ff00177c82 */ /* 0x000fc60008000000 */
[----:B------:R-:W-:Y:S02]  /*1670*/  ULEA.HI UR7, UR7, UR5, URZ, 0x7 ;  /* 0x0000000507077291 */ /* 0x000fe4000f8f38ff */
[----:B------:R-:W-:Y:S02]  /*1680*/  UIADD3 UR5, UPT, UPT, UR4, -0x1, URZ ;  /* 0xffffffff04057890 */ /* 0x000fe4000fffe0ff */
[----:B------:R-:W-:Y:S02]  /*1690*/  USHF.R.S32.HI UR7, URZ, 0x7, UR7 ;  /* 0x00000007ff077899 */ /* 0x000fe40008011407 */
[----:B------:R-:W-:Y:S02]  /*16a0*/  UISETP.GE.U32.AND UP2, UPT, UR5, -0xff, UPT ;  /* 0xffffff010500788c */ /* 0x000fe4000bf46070 */
[----:B------:R-:W-:Y:S02]  /*16b0*/  UISETP.LT.U32.AND UP0, UPT, UR7, 0x4, UPT ;  /* 0x000000040700788c */ /* 0x000fe4000bf01070 */
[----:B------:R-:W-:-:S02]  /*16c0*/  UIADD3 UR4, UPT, UPT, UR4, 0xfe, URZ ;  /* 0x000000fe04047890 */ /* 0x000fc4000fffe0ff */
[----:B------:R-:W-:-:S04]  /*16d0*/  USEL UR5, UR7, 0x4, UP0 ;  /* 0x0000000407057887 */ /* 0x000fc80008000000 */
[----:B------:R-:W-:Y:S02]  /*16e0*/  UIADD3 UR21, UPT, UPT, UR5, -0x1, URZ ;  /* 0xffffffff05157890 */ /* 0x000fe4000fffe0ff */
[----:B------:R-:W-:Y:S02]  /*16f0*/  @UP2 UIADD3 UR21, UPT, UPT, UR5, URZ, URZ ;  /* 0x000000ff05152290 */ /* 0x000fe4000fffe0ff */
[----:B------:R-:W-:Y:S02]  /*1700*/  UIADD3 UR24, UPT, UPT, UR7, -UR5, URZ ;  /* 0x8000000507187290 */ /* 0x000fe4000fffe0ff */
[----:B------:R-:W-:Y:S02]  /*1710*/  UIADD3 UR13, UPT, UPT, UR21, 0x1, URZ ;  /* 0x00000001150d7890 */ /* 0x000fe4000fffe0ff */
[----:B--2-4-:R-:W-:-:S12]  /*1720*/  UIADD3 UR21, UPT, UPT, -UR21, URZ, URZ ;  /* 0x000000ff15157290 */ /* 0x014fd8000fffe1ff */
.L_x_42:
[----:B------:R-:W-:Y:S01]  /*1730*/  UISETP.NE.AND UP0, UPT, UR37, URZ, UPT ;  /* 0x000000ff2500728c */ /* 0x000fe2000bf05270 */
[----:B------:R-:W1:Y:S08]  /*1740*/  S2UR UR37, SR_CgaCtaId ;  /* 0x00000000002579c3 */ /* 0x000e700000008800 */
[----:B------:R-:W-:Y:S05]  /*1750*/  BRA.U UP0, `(.L_x_23) ;  /* 0x0000000100347547 */ /* 0x000fea000b800000 */
[----:B------:R-:W2:Y:S01]  /*1760*/  S2R R2, SR_CgaCtaId ;  /* 0x0000000000027919 */ /* 0x000ea20000008800 */
[----:B------:R-:W-:-:S04]  /*1770*/  MOV R3, 0x400 ;  /* 0x0000040000037802 */ /* 0x000fc80000000f00 */
[----:B--2---:R-:W-:Y:S02]  /*1780*/  LEA R3, R2, R3, 0x18 ;  /* 0x0000000302037211 */ /* 0x004fe400078ec0ff */
[----:B------:R-:W-:-:S03]  /*1790*/  SHF.L.U32 R2, R8, 0x1f, RZ ;  /* 0x0000001f08027819 */ /* 0x000fc600000006ff */
[----:B------:R-:W-:-:S04]  /*17a0*/  IMAD R3, R10, 0x8, R3 ;  /* 0x000000080a037824 */ /* 0x000fc800078e0203 */
[----:B------:R-:W2:Y:S02]  /*17b0*/  SYNCS.PHASECHK.TRANS64.TRYWAIT P0, [R3+URZ+0xe0], R2 ;  /* 0x0000e002030075a7 */ /* 0x000ea400080011ff */
[----:B--2---:R-:W-:Y:S05]  /*17c0*/  @!P0 BRA `(.L_x_24) ;  /* 0x0000006000848947 */ /* 0x004fea0003800000 */
.L_x_123:
[----:B------:R-:W-:Y:S01]  /*17d0*/  VIADD R10, R10, 0x1 ;  /* 0x000000010a0a7836 */ /* 0x000fe20000000000 */
[----:B------:R2:W-:Y:S04]  /*17e0*/  SYNCS.ARRIVE.TRANS64.A1T0 RZ, [R3+URZ+0xd0], RZ ;  /* 0x0000d0ff03ff79a7 */ /* 0x0005e800081000ff */
[----:B------:R-:W-:-:S04]  /*17f0*/  ISETP.NE.AND P0, PT, R10, 0x2, PT ;  /* 0x000000020a00780c */ /* 0x000fc80003f05270 */
[----:B------:R-:W-:Y:S02]  /*1800*/  SEL R10, R10, RZ, P0 ;  /* 0x000000ff0a0a7207 */ /* 0x000fe40000000000 */
[----:B--2---:R-:W-:-:S04]  /*1810*/  SEL R3, RZ, 0x1, P0 ;  /* 0x00000001ff037807 */ /* 0x004fc80000000000 */
[----:B------:R-:W-:-:S07]  /*1820*/  LOP3.LUT R8, R8, R3, RZ, 0x3c, !PT ;  /* 0x0000000308087212 */ /* 0x000fce00078e3cff */
.L_x_23:
[----:B------:R-:W-:Y:S01]  /*1830*/  UMOV UR6, 0x400 ;  /* 0x0000040000067882 */ /* 0x000fe20000000000 */
[----:B------:R-:W-:Y:S01]  /*1840*/  LEA.HI R3, R21, R21, RZ, 0x1 ;  /* 0x0000001515037211 */ /* 0x000fe200078f08ff */
[----:B-1----:R-:W-:Y:S01]  /*1850*/  ULEA UR6, UR37, UR6, 0x18 ;  /* 0x0000000625067291 */ /* 0x002fe2000f8ec0ff */
[----:B------:R-:W-:Y:S01]  /*1860*/  SHF.L.U32 R2, R15, 0x1f, RZ ;  /* 0x0000001f0f027819 */ /* 0x000fe200000006ff */
[----:B------:R-:W-:Y:S01]  /*1870*/  UISETP.GE.U32.AND UP0, UPT, UR4, 0xff, UPT ;  /* 0x000000ff0400788c */ /* 0x000fe2000bf06070 */
[C---:B------:R-:W-:Y:S01]  /*1880*/  R2UR UR9, R16.reuse ;  /* 0x00000000100972ca */ /* 0x040fe200000e0000 */
[----:B------:R-:W-:Y:S01]  /*1890*/  ULEA UR8, UR23, UR6, 0x3 ;  /* 0x0000000617087291 */ /* 0x000fe2000f8e18ff */
[----:B------:R-:W-:Y:S01]  /*18a0*/  IMAD.SHL.U32 R3, R3, 0x40, RZ ;  /* 0x0000004003037824 */ /* 0x000fe200078e00ff */
[----:B------:R-:W-:Y:S01]  /*18b0*/  R2UR UR11, R16 ;  /* 0x00000000100b72ca */ /* 0x000fe200000e0000 */
[----:B------:R-:W-:-:S03]  /*18c0*/  UMOV UR25, URZ ;  /* 0x000000ff00197c82 */ /* 0x000fc60008000000 */
[----:B------:R-:W-:-:S03]  /*18d0*/  R2UR UR35, R3 ;  /* 0x00000000032372ca */ /* 0x000fc600000e0000 */
[----:B------:R1:W2:Y:S01]  /*18e0*/  SYNCS.PHASECHK.TRANS64.TRYWAIT P0, [UR8+0x20], R2 ;  /* 0x00002002ff0075a7 */ /* 0x0002a20008001108 */
[----:B------:R-:W-:-:S09]  /*18f0*/  R2UR UR8, R20 ;  /* 0x00000000140872ca */ /* 0x000fd200000e0000 */
[----:B------:R-:W-:-:S04]  /*1900*/  ULOP3.LUT UR35, UR9, 0xffffff80, UR35, 0xf8, !UPT ;  /* 0xffffff8009237892 */ /* 0x000fc8000f8ef823 */
[----:B------:R-:W-:Y:S01]  /*1910*/  ULEA UR11, UR8, UR11, 0x7 ;  /* 0x0000000b080b7291 */ /* 0x000fe2000f8e38ff */
[----:B------:R-:W-:Y:S11]  /*1920*/  BRA.U !UP0, `(.L_x_25) ;  /* 0x0000000108bc7547 */ /* 0x000ff6000b800000 */
[----:B------:R-:W-:Y:S01]  /*1930*/  UMOV UR16, UR21 ;  /* 0x0000001500107c82 */ /* 0x000fe20008000000 */
[----:B------:R-:W-:Y:S01]  /*1940*/  UMOV UR17, UR23 ;  /* 0x0000001700117c82 */ /* 0x000fe20008000000 */
[----:B------:R-:W-:-:S05]  /*1950*/  UMOV UR34, URZ ;  /* 0x000000ff00227c82 */ /* 0x000fca0008000000 */
.L_x_31:
[----:B------:R-:W-:Y:S01]  /*1960*/  ULEA UR33, UR17, UR6, 0x3 ;  /* 0x0000000611217291 */ /* 0x000fe2000f8e18ff */
[----:B------:R-:W-:Y:S01]  /*1970*/  @P5 MOV R3, 0x8000 ;  /* 0x0000800000035802 */ /* 0x000fe20000000f00 */
[----:B-12-4-:R-:W-:Y:S10]  /*1980*/  @P0 BRA `(.L_x_26) ;  /* 0x00000000000c0947 */ /* 0x016ff40003800000 */
[----:B------:R-:W-:-:S04]  /*1990*/  SHF.L.U32 R5, R15, 0x1f, RZ ;  /* 0x0000001f0f057819 */ /* 0x000fc800000006ff */
[----:B------:R-:W2:Y:S02]  /*19a0*/  SYNCS.PHASECHK.TRANS64.TRYWAIT P0, [UR33+0x20], R5 ;  /* 0x00002005ff0075a7 */ /* 0x000ea40008001121 */
[----:B--2---:R-:W-:Y:S05]  /*19b0*/  @!P0 BRA `(.L_x_27) ;  /* 0x00000060001c8947 */ /* 0x004fea0003800000 */
.L_x_26:
[----:B------:R2:W-:Y:S01]  /*19c0*/  @P5 SYNCS.ARRIVE.TRANS64 RZ, [UR33], R3 ;  /* 0x00000003ffff59a7 */ /* 0x0005e20008000021 */
[----:B------:R-:W-:Y:S02]  /*19d0*/  ULOP3.LUT UR8, UR22, 0x2, URZ, 0xfc, !UPT ;  /* 0x0000000216087892 */ /* 0x000fe4000f8efcff */
[----:B------:R-:W-:Y:S02]  /*19e0*/  UIADD3 UR16, UPT, UPT, UR16, 0x1, URZ ;  /* 0x0000000110107890 */ /* 0x000fe4000fffe0ff */
[----:B------:R-:W-:Y:S02]  /*19f0*/  UISETP.NE.AND UP0, UPT, UR8, 0x2, UPT ;  /* 0x000000020800788c */ /* 0x000fe4000bf05270 */
[----:B------:R-:W-:-:S07]  /*1a00*/  UISETP.NE.AND UP2, UPT, UR16, 0x1, UPT ;  /* 0x000000011000788c */ /* 0x000fce000bf45270 */
[----:B------:R-:W-:Y:S05]  /*1a10*/  BRA.U UP0, `(.L_x_28) ;  /* 0x0000000100047547 */ /* 0x000fea000b800000 */
[----:B------:R-:W-:Y:S05]  /*1a20*/  BPT.TRAP 0x1 ;  /* 0x000000040000795c */ /* 0x000fea0000300000 */
.L_x_28:
[----:B------:R-:W-:Y:S04]  /*1a30*/  BSSY.RECONVERGENT B0, `(.L_x_29) ;  /* 0x0000003000007945 */ /* 0x000fe80003800200 */
[----:B------:R-:W-:Y:S05]  /*1a40*/  @!P4 BRA `(.L_x_30) ;  /* 0x000000000004c947 */ /* 0x000fea0003800000 */
[----:B------:R-:W-:Y:S05]  /*1a50*/  BPT.TRAP 0x1 ;  /* 0x000000040000795c */ /* 0x000fea0000300000 */
.L_x_30:
[----:B------:R-:W-:Y:S05]  /*1a60*/  BSYNC.RECONVERGENT B0 ;  /* 0x0000000000007941 */ /* 0x000fea0003800200 */
.L_x_29:
[----:B------:R-:W-:Y:S02]  /*1a70*/  UIADD3 UR23, UPT, UPT, UR17, 0x1, URZ ;  /* 0x0000000111177890 */ /* 0x000fe4000fffe0ff */
[----:B------:R-:W-:Y:S02]  /*1a80*/  UIADD3 UR28, UP1, UPT, UR14, 0x80, URZ ;  /* 0x000000800e1c7890 */ /* 0x000fe4000ff3e0ff */
[----:B------:R-:W-:Y:S02]  /*1a90*/  UISETP.NE.AND UP0, UPT, UR23, 0x4, UPT ;  /* 0x000000041700788c */ /* 0x000fe4000bf05270 */
[----:B------:R-:W-:Y:S02]  /*1aa0*/  ULOP3.LUT UR33, UR33, 0xfefffff8, URZ, 0xc0, !UPT ;  /* 0xfefffff821217892 */ /* 0x000fe4000f8ec0ff */
[----:B------:R-:W-:Y:S02]  /*1ab0*/  USEL UR9, URZ, 0x1, UP0 ;  /* 0x00000001ff097887 */ /* 0x000fe40008000000 */
[----:B------:R-:W-:-:S02]  /*1ac0*/  USEL UR23, UR23, URZ, UP0 ;  /* 0x000000ff17177287 */ /* 0x000fc40008000000 */
[----:B------:R-:W-:Y:S02]  /*1ad0*/  UIADD3 UR26, UP0, UPT, UR14, 0x180, URZ ;  /* 0x000001800e1a7890 */ /* 0x000fe4000ff1e0ff */
[----:B------:R-:W-:Y:S01]  /*1ae0*/  ULEA UR8, UR23, UR6, 0x3 ;  /* 0x0000000617087291 */ /* 0x000fe2000f8e18ff */
[----:B------:R-:W-:Y:S01]  /*1af0*/  LOP3.LUT R15, R15, UR9, RZ, 0x3c, !PT ;  /* 0x000000090f0f7c12 */ /* 0x000fe2000f8e3cff */
[----:B------:R-:W-:Y:S02]  /*1b00*/  UIADD3.X UR29, UPT, UPT, URZ, UR15, URZ, UP1, !UPT ;  /* 0x0000000fff1d7290 */ /* 0x000fe40008ffe4ff */
[----:B------:R-:W-:Y:S01]  /*1b10*/  UIADD3.X UR27, UPT, UPT, URZ, UR15, URZ, UP0, !UPT ;  /* 0x0000000fff1b7290 */ /* 0x000fe200087fe4ff */
[----:B-1----:R-:W-:Y:S01]  /*1b20*/  SHF.L.U32 R2, R15, 0x1f, RZ ;  /* 0x0000001f0f027819 */ /* 0x002fe200000006ff */
[----:B------:R-:W-:Y:S01]  /*1b30*/  UMOV UR18, 0x0 ;  /* 0x0000000000127882 */ /* 0x000fe20000000000 */
[----:B------:R-:W-:Y:S01]  /*1b40*/  UMOV UR19, 0x10000000 ;  /* 0x1000000000137882 */ /* 0x000fe20000000000 */
[----:B------:R-:W-:Y:S01]  /*1b50*/  UMOV UR10, UR34 ;  /* 0x00000022000a7c82 */ /* 0x000fe20008000000 */
[----:B------:R4:W1:Y:S01]  /*1b60*/  SYNCS.PHASECHK.TRANS64.TRYWAIT P0, [UR8+0x20], R2 ;  /* 0x00002002ff0075a7 */ /* 0x0008620008001108 */
[----:B------:R-:W-:Y:S01]  /*1b70*/  ULEA UR8, UR17, UR6, 0xd ;  /* 0x0000000611087291 */ /* 0x000fe2000f8e68ff */
[----:B------:R-:W-:Y:S01]  /*1b80*/  UMOV UR12, UR36 ;  /* 0x00000024000c7c82 */ /* 0x000fe20008000000 */
[----:B------:R-:W-:-:S02]  /*1b90*/  UMOV UR9, UR33 ;  /* 0x0000002100097c82 */ /* 0x000fc40008000000 */
[----:B------:R-:W-:Y:S02]  /*1ba0*/  UIADD3 UR32, UPT, UPT, UR8, 0x4300, URZ ;  /* 0x0000430008207890 */ /* 0x000fe4000fffe0ff */
[----:B------:R-:W-:Y:S01]  /*1bb0*/  UIADD3 UR8, UPT, UPT, UR8, 0xc300, URZ ;  /* 0x0000c30008087890 */ /* 0x000fe2000fffe0ff */
[----:B------:R-:W-:Y:S01]  /*1bc0*/  UMOV UR25, UR13 ;  /* 0x0000000d00197c82 */ /* 0x000fe20008000000 */
[----:B------:R-:W-:-:S05]  /*1bd0*/  UMOV UR17, UR23 ;  /* 0x0000001700117c82 */ /* 0x000fca0008000000 */
[----:B------:R2:W-:Y:S02]  /*1be0*/  UTMALDG.3D.2CTA [UR32], [UR28], desc[UR18] ;  /* 0x000012201c0075b4 */ /* 0x0005e40008211000 */
[----:B------:R4:W-:Y:S01]  /*1bf0*/  UTMALDG.3D.2CTA [UR8], [UR26], desc[UR18] ;  /* 0x000012081a0075b4 */ /* 0x0009e20008211000 */
[----:B--2---:R-:W-:Y:S01]  /*1c00*/  UIADD3 UR34, UPT, UPT, UR34, 0x80, URZ ;  /* 0x0000008022227890 */ /* 0x004fe2000fffe0ff */
[----:B------:R-:W-:Y:S11]  /*1c10*/  BRA.U UP2, `(.L_x_31) ;  /* 0xfffffffd02507547 */ /* 0x000ff6000b83ffff */
.L_x_25:
[----:B----4-:R-:W-:Y:S01]  /*1c20*/  ULEA UR8, UR23, UR6, 0x3 ;  /* 0x0000000617087291 */ /* 0x010fe2000f8e18ff */
[----:B-1----:R-:W-:Y:S01]  /*1c30*/  SHF.L.U32 R2, R15, 0x1f, RZ ;  /* 0x0000001f0f027819 */ /* 0x002fe200000006ff */
[----:B------:R-:W-:Y:S01]  /*1c40*/  @!P1 SYNCS.ARRIVE.TRANS64.A1T0 RZ, [UR6+0x68], RZ ;  /* 0x000068ffffff99a7 */ /* 0x000fe20008100006 */
[----:B------:R-:W-:-:S06]  /*1c50*/  UISETP.GT.AND UP0, UPT, UR7, UR5, UPT ;  /* 0x000000050700728c */ /* 0x000fcc000bf04270 */
[----:B--2---:R1:W2:Y:S03]  /*1c60*/  SYNCS.PHASECHK.TRANS64.TRYWAIT P0, [UR8+0x20], R2 ;  /* 0x00002002ff0075a7 */ /* 0x0042a60008001108 */
[----:B------:R-:W-:Y:S05]  /*1c70*/  BRA.U !UP0, `(.L_x_32) ;  /* 0x0000000108bc7547 */ /* 0x000fea000b800000 */
[----:B------:R-:W-:Y:S01]  /*1c80*/  UIADD3 UR26, UPT, UPT, UR24, UR25, URZ ;  /* 0x00000019181a7290 */ /* 0x000fe2000fffe0ff */
[----:B------:R-:W-:-:S11]  /*1c90*/  UMOV UR27, UR23 ;  /* 0x00000017001b7c82 */ /* 0x000fd60008000000 */
.L_x_38:
[----:B------:R-:W-:Y:S01]  /*1ca0*/  ULEA UR17, UR27, UR6, 0x3 ;  /* 0x000000061b117291 */ /* 0x000fe2000f8e18ff */
[----:B--2---:R-:W-:Y:S01]  /*1cb0*/  @P5 MOV R3, 0x8000 ;  /* 0x0000800000035802 */ /* 0x004fe20000000f00 */
[----:B-12---:R-:W-:Y:S10]  /*1cc0*/  @P0 BRA `(.L_x_33) ;  /* 0x00000000000c0947 */ /* 0x006ff40003800000 */
[----:B------:R-:W-:-:S04]  /*1cd0*/  SHF.L.U32 R5, R15, 0x1f, RZ ;  /* 0x0000001f0f057819 */ /* 0x000fc800000006ff */
[----:B------:R-:W2:Y:S02]  /*1ce0*/  SYNCS.PHASECHK.TRANS64.TRYWAIT P0, [UR17+0x20], R5 ;  /* 0x00002005ff0075a7 */ /* 0x000ea40008001111 */
[----:B--2---:R-:W-:Y:S05]  /*1cf0*/  @!P0 BRA `(.L_x_34) ;  /* 0x0000005c00648947 */ /* 0x004fea0003800000 */
.L_x_33:
[----:B------:R2:W-:Y:S01]  /*1d00*/  @P5 SYNCS.ARRIVE.TRANS64 RZ, [UR17], R3 ;  /* 0x00000003ffff59a7 */ /* 0x0005e20008000011 */
[----:B------:R-:W-:-:S04]  /*1d10*/  ULOP3.LUT UR8, UR22, 0x2, URZ, 0xfc, !UPT ;  /* 0x0000000216087892 */ /* 0x000fc8000f8efcff */
[----:B------:R-:W-:-:S09]  /*1d20*/  UISETP.NE.AND UP0, UPT, UR8, 0x2, UPT ;  /* 0x000000020800788c */ /* 0x000fd2000bf05270 */
[----:B------:R-:W-:Y:S05]  /*1d30*/  BRA.U UP0, `(.L_x_35) ;  /* 0x0000000100047547 */ /* 0x000fea000b800000 */
[----:B------:R-:W-:Y:S05]  /*1d40*/  BPT.TRAP 0x1 ;  /* 0x000000040000795c */ /* 0x000fea0000300000 */
.L_x_35:
[----:B------:R-:W-:Y:S04]  /*1d50*/  BSSY.RECONVERGENT B0, `(.L_x_36) ;  /* 0x0000003000007945 */ /* 0x000fe80003800200 */
[----:B------:R-:W-:Y:S05]  /*1d60*/  @!P4 BRA `(.L_x_37) ;  /* 0x000000000004c947 */ /* 0x000fea0003800000 */
[----:B------:R-:W-:Y:S05]  /*1d70*/  BPT.TRAP 0x1 ;  /* 0x000000040000795c */ /* 0x000fea0000300000 */
.L_x_37:
[----:B------:R-:W-:Y:S05]  /*1d80*/  BSYNC.RECONVERGENT B0 ;  /* 0x0000000000007941 */ /* 0x000fea0003800200 */
.L_x_36:
[----:B------:R-:W-:Y:S02]  /*1d90*/  UIADD3 UR23, UPT, UPT, UR27, 0x1, URZ ;  /* 0x000000011b177890 */ /* 0x000fe4000fffe0ff */
[----:B------:R-:W-:Y:S02]  /*1da0*/  UIADD3 UR32, UP1, UPT, UR14, 0x80, URZ ;  /* 0x000000800e207890 */ /* 0x000fe4000ff3e0ff */
[----:B------:R-:W-:Y:S02]  /*1db0*/  UISETP.NE.AND UP0, UPT, UR23, 0x4, UPT ;  /* 0x000000041700788c */ /* 0x000fe4000bf05270 */
[----:B------:R-:W-:Y:S02]  /*1dc0*/  USHF.L.U32 UR18, UR25, 0x7, URZ ;  /* 0x0000000719127899 */ /* 0x000fe400080006ff */
[----:B------:R-:W-:Y:S02]  /*1dd0*/  USEL UR9, URZ, 0x1, UP0 ;  /* 0x00000001ff097887 */ /* 0x000fe40008000000 */
[----:B------:R-:W-:-:S02]  /*1de0*/  USEL UR23, UR23, URZ, UP0 ;  /* 0x000000ff17177287 */ /* 0x000fc40008000000 */
[----:B------:R-:W-:Y:S02]  /*1df0*/  UIADD3 UR30, UP0, UPT, UR14, 0x180, URZ ;  /* 0x000001800e1e7890 */ /* 0x000fe4000ff1e0ff */
[----:B------:R-:W-:Y:S01]  /*1e00*/  ULEA UR8, UR23, UR6, 0x3 ;  /* 0x0000000617087291 */ /* 0x000fe2000f8e18ff */
[----:B------:R-:W-:Y:S01]  /*1e10*/  LOP3.LUT R15, R15, UR9, RZ, 0x3c, !PT ;  /* 0x000000090f0f7c12 */ /* 0x000fe2000f8e3cff */
[----:B------:R-:W-:Y:S02]  /*1e20*/  ULOP3.LUT UR17, UR17, 0xfefffff8, URZ, 0xc0, !UPT ;  /* 0xfefffff811117892 */ /* 0x000fe4000f8ec0ff */
[----:B------:R-:W-:Y:S01]  /*1e30*/  UIADD3.X UR33, UPT, UPT, URZ, UR15, URZ, UP1, !UPT ;  /* 0x0000000fff217290 */ /* 0x000fe20008ffe4ff */
[----:B-1----:R-:W-:Y:S01]  /*1e40*/  SHF.L.U32 R2, R15, 0x1f, RZ ;  /* 0x0000001f0f027819 */ /* 0x002fe200000006ff */
[----:B------:R-:W-:Y:S01]  /*1e50*/  UIADD3.X UR31, UPT, UPT, URZ, UR15, URZ, UP0, !UPT ;  /* 0x0000000fff1f7290 */ /* 0x000fe200087fe4ff */
[----:B------:R-:W-:Y:S02]  /*1e60*/  UMOV UR28, 0x0 ;  /* 0x00000000001c7882 */ /* 0x000fe40000000000 */
[----:B------:R4:W1:Y:S01]  /*1e70*/  SYNCS.PHASECHK.TRANS64.TRYWAIT P0, [UR8+0x20], R2 ;  /* 0x00002002ff0075a7 */ /* 0x0008620008001108 */
[----:B------:R-:W-:Y:S01]  /*1e80*/  ULEA UR8, UR27, UR6, 0xd ;  /* 0x000000061b087291 */ /* 0x000fe2000f8e68ff */
[----:B------:R-:W-:Y:S01]  /*1e90*/  UMOV UR29, 0x10000000 ;  /* 0x10000000001d7882 */ /* 0x000fe20000000000 */
[----:B------:R-:W-:-:S02]  /*1ea0*/  UMOV UR19, UR35 ;  /* 0x0000002300137c82 */ /* 0x000fc40008000000 */
[----:B------:R-:W-:Y:S02]  /*1eb0*/  UIADD3 UR16, UPT, UPT, UR8, 0x4300, URZ ;  /* 0x0000430008107890 */ /* 0x000fe4000fffe0ff */
[----:B------:R-:W-:Y:S01]  /*1ec0*/  UIADD3 UR8, UPT, UPT, UR8, 0xc300, URZ ;  /* 0x0000c30008087890 */ /* 0x000fe2000fffe0ff */
[----:B------:R-:W-:Y:S01]  /*1ed0*/  UMOV UR20, UR36 ;  /* 0x0000002400147c82 */ /* 0x000fe20008000000 */
[----:B------:R-:W-:Y:S01]  /*1ee0*/  UMOV UR12, UR36 ;  /* 0x00000024000c7c82 */ /* 0x000fe20008000000 */
[----:B------:R-:W-:Y:S01]  /*1ef0*/  UMOV UR9, UR17 ;  /* 0x0000001100097c82 */ /* 0x000fe20008000000 */
[----:B------:R-:W-:Y:S01]  /*1f00*/  UMOV UR10, UR18 ;  /* 0x00000012000a7c82 */ /* 0x000fe20008000000 */
[----:B------:R-:W-:Y:S02]  /*1f10*/  UIADD3 UR25, UPT, UPT, UR25, 0x1, URZ ;  /* 0x0000000119197890 */ /* 0x000fe4000fffe0ff */
[----:B------:R4:W-:Y:S01]  /*1f20*/  UTMALDG.3D.2CTA [UR16], [UR32], desc[UR28] ;  /* 0x00001c10200075b4 */ /* 0x0009e20008211000 */
[----:B------:R-:W-:Y:S01]  /*1f30*/  UMOV UR27, UR23 ;  /* 0x00000017001b7c82 */ /* 0x000fe20008000000 */
[----:B------:R-:W-:Y:S01]  /*1f40*/  UISETP.NE.AND UP0, UPT, UR25, UR26, UPT ;  /* 0x0000001a1900728c */ /* 0x000fe2000bf05270 */
[----:B------:R4:W-:Y:S08]  /*1f50*/  UTMALDG.3D.2CTA [UR8], [UR30], desc[UR28] ;  /* 0x00001c081e0075b4 */ /* 0x0009f00008211000 */
[----:B----4-:R-:W-:Y:S05]  /*1f60*/  BRA.U UP0, `(.L_x_38) ;  /* 0xfffffffd004c7547 */ /* 0x010fea000b83ffff */
.L_x_32:
[----:B-1----:R-:W-:Y:S01]  /*1f70*/  LEA R2, R14, UR6, 0x3 ;  /* 0x000000060e027c11 */ /* 0x002fe2000f8e18ff */
[----:B------:R-:W-:Y:S01]  /*1f80*/  NOP ;  /* 0x0000000000007918 */ /* 0x000fe20000000000 */
[----:B--2---:R-:W-:Y:S02]  /*1f90*/  SHF.L.U32 R3, R12, 0x1f, RZ ;  /* 0x0000001f0c037819 */ /* 0x004fe400000006ff */
[----:B------:R-:W-:Y:S02]  /*1fa0*/  LEA R4, R14, UR6, 0x4 ;  /* 0x000000060e047c11 */ /* 0x000fe4000f8e20ff */
[----:B------:R-:W1:Y:S02]  /*1fb0*/  SYNCS.PHASECHK.TRANS64.TRYWAIT P0, [R2+URZ+0x70], R3 ;  /* 0x00007003020075a7 */ /* 0x000e6400080011ff */
[----:B-1----:R-:W-:Y:S05]  /*1fc0*/  @!P0 BRA `(.L_x_39) ;  /* 0x0000005800c88947 */ /* 0x002fea0003800000 */
.L_x_126:
[----:B------:R-:W2:Y:S01]  /*1fd0*/  LDS.128 R4, [R4+0x100] ;  /* 0x0001000004047984 */ /* 0x000ea20000000c00 */
[----:B------:R-:W-:Y:S01]  /*1fe0*/  ISETP.GE.AND P0, PT, R40, 0x1, PT ;  /* 0x000000012800780c */ /* 0x000fe20003f06270 */
[----:B-1----:R-:W-:Y:S01]  /*1ff0*/  VIADD R2, R2, 0x80 ;  /* 0x0000008002027836 */ /* 0x002fe20000000000 */
[----:B------:R-:W-:Y:S01]  /*2000*/  @!PT LDS RZ, [RZ] ;  /* 0x00000000fffff984 */ /* 0x000fe20000000800 */
[----:B------:R-:W-:Y:S01]  /*2010*/  @!PT LDS RZ, [RZ] ;  /* 0x00000000fffff984 */ /* 0x000fe20000000800 */
[----:B------:R-:W-:Y:S01]  /*2020*/  @!PT LDS RZ, [RZ] ;  /* 0x00000000fffff984 */ /* 0x000fe20000000800 */
[----:B------:R-:W-:Y:S01]  /*2030*/  @!PT LDS RZ, [RZ] ;  /* 0x00000000fffff984 */ /* 0x000fe20000000800 */
[----:B------:R1:W-:Y:S06]  /*2040*/  MEMBAR.ALL.CTA ;  /* 0x0000000000007992 */ /* 0x0003ec0000008000 */
[----:B-1----:R-:W1:Y:S01]  /*2050*/  FENCE.VIEW.ASYNC.S ;  /* 0x00000000000073c6 */ /* 0x002e620000000000 */
[----:B------:R-:W-:-:S04]  /*2060*/  PRMT R2, RZ, 0x654, R2 ;  /* 0x00000654ff027816 */ /* 0x000fc80000000002 */
[----:B-1----:R1:W-:Y:S01]  /*2070*/  SYNCS.ARRIVE.TRANS64.RED.A1T0 RZ, [R2+URZ], RZ ;  /* 0x000000ff02ff79a7 */ /* 0x0023e200081004ff */
[----:B--2---:R-:W-:-:S13]  /*2080*/  LOP3.LUT P2, RZ, R6, 0x1, RZ, 0xc0, !PT ;  /* 0x0000000106ff7812 */ /* 0x004fda000784c0ff */
[----:B------:R-:W-:Y:S01]  /*2090*/  @P2 SHF.R.U32.HI R3, RZ, 0x10, R5 ;  /* 0x00000010ff032819 */ /* 0x000fe20000011605 */
[----:B------:R-:W-:Y:S01]  /*20a0*/  VOTEU.ANY UP0, P2 ;  /* 0x0000000000ff7886 */ /* 0x000fe20001000100 */
[----:B------:R-:W-:Y:S02]  /*20b0*/  @P2 MOV R13, R4 ;  /* 0x00000004000d2202 */ /* 0x000fe40000000f00 */
[----:B------:R-:W-:Y:S02]  /*20c0*/  @P2 R2UR.BROADCAST UR8, R3 ;  /* 0x00000000030822ca */ /* 0x000fe400008e0000 */
[----:B------:R-:W-:-:S11]  /*20d0*/  @P2 LOP3.LUT R11, R5, 0xffff, RZ, 0xc0, !PT ;  /* 0x0000ffff050b2812 */ /* 0x000fd600078ec0ff */
[----:B------:R-:W-:Y:S01]  /*20e0*/  @UP0 UMOV UR36, UR8 ;  /* 0x0000000800240c82 */ /* 0x000fe20008000000 */
[----:B-1----:R-:W-:Y:S05]  /*20f0*/  @!P0 BRA `(.L_x_40) ;  /* 0x0000000000b88947 */ /* 0x002fea0003800000 */
[----:B------:R-:W3:Y:S01]  /*2100*/  LDC.64 R4, c[0x0][0xb18] ;  /* 0x0002c600ff047b82 */ /* 0x000ee20000000a00 */
[----:B------:R-:W-:-:S07]  /*2110*/  ISETP.NE.AND P3, PT, R40, 0x1, PT ;  /* 0x000000012800780c */ /* 0x000fce0003f65270 */
[----:B------:R-:W1:Y:S08]  /*2120*/  LDC.64 R6, c[0x0][0xb10] ;  /* 0x0002c400ff067b82 */ /* 0x000e700000000a00 */
[----:B------:R-:W2:Y:S08]  /*2130*/  LDC R17, c[0x0][0xb20] ;  /* 0x0002c800ff117b82 */ /* 0x000eb00000000800 */
[----:B------:R-:W4:Y:S01]  /*2140*/  LDC R18, c[0x0][0xb0c] ;  /* 0x0002c300ff127b82 */ /* 0x000f220000000800 */
[----:B---3--:R-:W-:Y:S01]  /*2150*/  IMAD.HI.U32 R22, R0, R5, RZ ;  /* 0x0000000500167227 */ /* 0x008fe200078e00ff */
[----:B------:R-:W-:-:S06]  /*2160*/  ISETP.NE.AND P0, PT, R4, 0x1, PT ;  /* 0x000000010400780c */ /* 0x000fcc0003f05270 */
[----:B------:R-:W3:Y:S01]  /*2170*/  LDC.64 R2, c[0x0][0xb28] ;  /* 0x0002ca00ff027b82 */ /* 0x000ee20000000a00 */
[----:B-1----:R-:W-:-:S04]  /*2180*/  IMAD.HI.U32 R20, R9, R6, RZ ;  /* 0x0000000609147227 */ /* 0x002fc800078e00ff */
[----:B------:R-:W-:Y:S01]  /*2190*/  IMAD.HI.U32 R24, R13, R6, RZ ;  /* 0x000000060d187227 */ /* 0x000fe200078e00ff */
[----:B------:R-:W-:Y:S02]  /*21a0*/  SHF.R.U32.HI R20, RZ, R7, R20 ;  /* 0x00000007ff147219 */ /* 0x000fe40000011614 */
[----:B--2---:R-:W-:Y:S01]  /*21b0*/  SHF.R.U32.HI R19, RZ, R17, R22 ;  /* 0x00000011ff137219 */ /* 0x004fe20000011616 */
[----:B------:R-:W-:Y:S01]  /*21c0*/  IMAD.HI.U32 R22, R11, R5, RZ ;  /* 0x000000050b167227 */ /* 0x000fe200078e00ff */
[----:B------:R-:W-:Y:S02]  /*21d0*/  SHF.R.U32.HI R24, RZ, R7, R24 ;  /* 0x00000007ff187219 */ /* 0x000fe40000011618 */
[----:B------:R-:W-:Y:S02]  /*21e0*/  SEL R19, R0, R19, !P0 ;  /* 0x0000001300137207 */ /* 0x000fe40004000000 */
[----:B------:R-:W-:Y:S02]  /*21f0*/  SHF.R.U32.HI R22, RZ, R17, R22 ;  /* 0x00000011ff167219 */ /* 0x000fe40000011616 */
[----:B----4-:R-:W-:-:S02]  /*2200*/  ISETP.NE.AND P1, PT, R18, 0x1, PT ;  /* 0x000000011200780c */ /* 0x010fc40003f25270 */
[----:B------:R-:W-:Y:S02]  /*2210*/  SEL R5, R11, R22, !P0 ;  /* 0x000000160b057207 */ /* 0x000fe40004000000 */
[----:B------:R-:W-:Y:S02]  /*2220*/  SEL R21, R9, R20, !P1 ;  /* 0x0000001409157207 */ /* 0x000fe40004800000 */
[----:B------:R-:W-:Y:S01]  /*2230*/  SEL R7, R13, R24, !P1 ;  /* 0x000000180d077207 */ /* 0x000fe20004800000 */
[----:B---3--:R-:W-:Y:S01]  /*2240*/  IMAD.HI.U32 R20, R19, R2, RZ ;  /* 0x0000000213147227 */ /* 0x008fe200078e00ff */
[----:B------:R-:W-:-:S03]  /*2250*/  IADD3 R17, PT, PT, -R5, RZ, RZ ;  /* 0x000000ff05117210 */ /* 0x000fc60007ffe1ff */
        /* <DEDUP_REMOVED lines=11> */
[----:B------:R-:W-:-:S04]  /*2310*/  @!P0 IMAD.HI.U32 R20, R7, R2, RZ ;  /* 0x0000000207148227 */ /* 0x000fc800078e00ff */
[----:B------:R-:W-:Y:S01]  /*2320*/  IMAD.MOV R2, RZ, RZ, -R6 ;  /* 0x000000ffff027224 */ /* 0x000fe200078e0a06 */
[----:B------:R-:W-:-:S03]  /*2330*/  @!P0 SHF.R.U32.HI R20, RZ, R3, R20 ;  /* 0x00000003ff148219 */ /* 0x000fc60000011614 */
[----:B------:R-:W-:Y:S01]  /*2340*/  IMAD R2, R40, R2, R5 ;  /* 0x0000000228027224 */ /* 0x000fe200078e0205 */
        /* <DEDUP_REMOVED lines=9> */
.L_x_40:
[----:B------:R-:W1:Y:S02]  /*23e0*/  LDCU UR8, c[0x0][0xb30] ;  /* 0x00016600ff0877ac */ /* 0x000e640008000800 */
[----:B-1----:R-:W-:-:S09]  /*23f0*/  UISETP.NE.AND UP0, UPT, UR8, 0x1, UPT ;  /* 0x000000010800788c */ /* 0x002fd2000bf05270 */
[----:B------:R-:W-:Y:S05]  /*2400*/  BRA.U UP0, `(.L_x_41) ;  /* 0x0000000100407547 */ /* 0x000fea000b800000 */
[----:B------:R-:W1:Y:S08]  /*2410*/  LDC.64 R4, c[0x0][0xb10] ;  /* 0x0002c400ff047b82 */ /* 0x000e700000000a00 */
[----:B------:R-:W2:Y:S08]  /*2420*/  LDC.64 R2, c[0x0][0xb18] ;  /* 0x0002c600ff027b82 */ /* 0x000eb00000000a00 */
[----:B------:R-:W4:Y:S08]  /*2430*/  LDC R6, c[0x0][0xb20] ;  /* 0x0002c800ff067b82 */ /* 0x000f300000000800 */
[----:B------:R-:W3:Y:S01]  /*2440*/  LDC R18, c[0x0][0xb0c] ;  /* 0x0002c300ff127b82 */ /* 0x000ee20000000800 */
[----:B-1----:R-:W-:-:S05]  /*2450*/  IMAD.HI.U32 R4, R13, R4, RZ ;  /* 0x000000040d047227 */ /* 0x002fca00078e00ff */
[----:B------:R-:W-:Y:S01]  /*2460*/  SHF.R.U32.HI R4, RZ, R5, R4 ;  /* 0x00000005ff047219 */ /* 0x000fe20000011604 */
[----:B--2---:R-:W-:Y:S01]  /*2470*/  IMAD.HI.U32 R3, R11, R3, RZ ;  /* 0x000000030b037227 */ /* 0x004fe200078e00ff */
[----:B------:R-:W-:-:S04]  /*2480*/  ISETP.NE.AND P0, PT, R2, 0x1, PT ;  /* 0x000000010200780c */ /* 0x000fc80003f05270 */
[----:B----4-:R-:W-:-:S04]  /*2490*/  SHF.R.U32.HI R6, RZ, R6, R3 ;  /* 0x00000006ff067219 */ /* 0x010fc80000011603 */
[----:B------:R-:W-:Y:S02]  /*24a0*/  SEL R3, R11, R6, !P0 ;  /* 0x000000060b037207 */ /* 0x000fe40004000000 */
[----:B---3--:R-:W-:-:S04]  /*24b0*/  ISETP.NE.AND P1, PT, R18, 0x1, PT ;  /* 0x000000011200780c */ /* 0x008fc80003f25270 */
[----:B------:R-:W-:-:S05]  /*24c0*/  SEL R4, R13, R4, !P1 ;  /* 0x000000040d047207 */ /* 0x000fca0004800000 */
[----:B------:R-:W-:Y:S02]  /*24d0*/  IMAD.IADD R5, R3, 0x1, -R4 ;  /* 0x0000000103057824 */ /* 0x000fe400078e0a04 */
[----:B------:R-:W-:Y:S02]  /*24e0*/  IMAD.IADD R3, R4, 0x1, -R3 ;  /* 0x0000000104037824 */ /* 0x000fe400078e0a03 */
[----:B------:R-:W-:Y:S02]  /*24f0*/  IMAD R13, R5, R18, R13 ;  /* 0x00000012050d7224 */ /* 0x000fe400078e020d */
[----:B------:R-:W-:-:S07]  /*2500*/  IMAD R11, R3, R2, R11 ;  /* 0x00000002030b7224 */ /* 0x000fce00078e020b */
.L_x_41:
[----:B------:R-:W-:Y:S01]  /*2510*/  VIADD R14, R14, 0x1 ;  /* 0x000000010e0e7836 */ /* 0x000fe20000000000 */
[----:B------:R-:W-:Y:S01]  /*2520*/  PLOP3.LUT P1, PT, PT, PT, PT, 0x80, 0x8 ;  /* 0x000000000008781c */ /* 0x000fe20003f2f070 */
[----:B------:R-:W-:Y:S02]  /*2530*/  IMAD.IADD R21, R13, 0x1, R96 ;  /* 0x000000010d157824 */ /* 0x000fe400078e0260 */
[----:B------:R-:W-:Y:S01]  /*2540*/  IMAD.IADD R20, R11, 0x1, R94 ;  /* 0x000000010b147824 */ /* 0x000fe200078e025e */
[----:B------:R-:W-:-:S04]  /*2550*/  ISETP.NE.AND P0, PT, R14, 0x2, PT ;  /* 0x000000020e00780c */ /* 0x000fc80003f05270 */
[----:B------:R-:W-:Y:S02]  /*2560*/  SEL R3, RZ, 0x1, P0 ;  /* 0x00000001ff037807 */ /* 0x000fe40000000000 */
[----:B------:R-:W-:Y:S02]  /*2570*/  SEL R14, R14, RZ, P0 ;  /* 0x000000ff0e0e7207 */ /* 0x000fe40000000000 */
[----:B------:R-:W-:Y:S01]  /*2580*/  LOP3.LUT R12, R12, R3, RZ, 0x3c, !PT ;  /* 0x000000030c0c7212 */ /* 0x000fe200078e3cff */
[----:B------:R-:W-:Y:S06]  /*2590*/  @P2 BRA `(.L_x_42) ;  /* 0xfffffff000642947 */ /* 0x000fec000383ffff */
[----:B------:R-:W-:Y:S01]  /*25a0*/  UIADD3 UR6, UPT, UPT, UR6, 0x20, URZ ;  /* 0x0000002006067890 */ /* 0x000fe2000fffe0ff */
[----:B------:R-:W-:-:S03]  /*25b0*/  SHF.L.U32 R3, R15, 0x1f, RZ ;  /* 0x0000001f0f037819 */ /* 0x000fc600000006ff */
[----:B------:R-:W-:-:S09]  /*25c0*/  ULEA UR4, UR23, UR6, 0x3 ;  /* 0x0000000617047291 */ /* 0x000fd2000f8e18ff */
[----:B------:R-:W1:Y:S02]  /*25d0*/  SYNCS.PHASECHK.TRANS64.TRYWAIT P0, [UR4], R3 ;  /* 0x00000003ff0075a7 */ /* 0x000e640008001104 */
[----:B-1----:R-:W-:Y:S05]  /*25e0*/  @!P0 BRA `(.L_x_43) ;  /* 0x0000005400548947 */ /* 0x002fea0003800000 */
.L_x_128:
[----:B------:R-:W-:-:S04]  /*25f0*/  UIADD3 UR5, UPT, UPT, UR23, 0x1, URZ ;  /* 0x0000000117057890 */ /* 0x000fc8000fffe0ff */
[----:B------:R-:W-:-:S04]  /*2600*/  UISETP.NE.AND UP0, UPT, UR5, 0x4, UPT ;  /* 0x000000040500788c */ /* 0x000fc8000bf05270 */
[----:B------:R-:W-:Y:S02]  /*2610*/  USEL UR7, URZ, 0x1, UP0 ;  /* 0x00000001ff077887 */ /* 0x000fe40008000000 */
[----:B------:R-:W-:-:S04]  /*2620*/  USEL UR5, UR5, URZ, UP0 ;  /* 0x000000ff05057287 */ /* 0x000fc80008000000 */
[----:B------:R-:W-:Y:S01]  /*2630*/  ULEA UR4, UR5, UR6, 0x3 ;  /* 0x0000000605047291 */ /* 0x000fe2000f8e18ff */
[----:B------:R-:W-:-:S04]  /*2640*/  LOP3.LUT R2, R15, UR7, RZ, 0x3c, !PT ;  /* 0x000000070f027c12 */ /* 0x000fc8000f8e3cff */
[----:B-1----:R-:W-:-:S04]  /*2650*/  SHF.L.U32 R3, R2, 0x1f, RZ ;  /* 0x0000001f02037819 */ /* 0x002fc800000006ff */
[----:B------:R-:W1:Y:S02]  /*2660*/  SYNCS.PHASECHK.TRANS64.TRYWAIT P0, [UR4], R3 ;  /* 0x00000003ff0075a7 */ /* 0x000e640008001104 */
[----:B-1----:R-:W-:Y:S05]  /*2670*/  @!P0 BRA `(.L_x_44) ;  /* 0x0000005400488947 */ /* 0x002fea0003800000 */
.L_x_130:
        /* <DEDUP_REMOVED lines=9> */
.L_x_132:
[----:B------:R-:W-:-:S04]  /*2710*/  UIADD3 UR5, UPT, UPT, UR5, 0x1, URZ ;  /* 0x0000000105057890 */ /* 0x000fc8000fffe0ff */
[----:B------:R-:W-:-:S04]  /*2720*/  UISETP.NE.AND UP0, UPT, UR5, 0x4, UPT ;  /* 0x000000040500788c */ /* 0x000fc8000bf05270 */
[----:B------:R-:W-:Y:S02]  /*2730*/  USEL UR4, URZ, 0x1, UP0 ;  /* 0x00000001ff047887 */ /* 0x000fe40008000000 */
[----:B------:R-:W-:-:S04]  /*2740*/  USEL UR5, UR5, URZ, UP0 ;  /* 0x000000ff05057287 */ /* 0x000fc80008000000 */
[----:B------:R-:W-:Y:S01]  /*2750*/  ULEA UR5, UR5, UR6, 0x3 ;  /* 0x0000000605057291 */ /* 0x000fe2000f8e18ff */
[----:B-1----:R-:W-:-:S04]  /*2760*/  LOP3.LUT R3, R2, UR4, RZ, 0x3c, !PT ;  /* 0x0000000402037c12 */ /* 0x002fc8000f8e3cff */
[----:B------:R-:W-:Y:S01]  /*2770*/  SHF.L.U32 R3, R3, 0x1f, RZ ;  /* 0x0000001f03037819 */ /* 0x000fe200000006ff */
[----:B---3--:R-:W-:-:S07]  /*2780*/  IMAD.U32 R0, RZ, RZ, UR5 ;  /* 0x00000005ff007e24 */ /* 0x008fce000f8e00ff */
.L_x_46:
[----:B-1----:R1:W2:Y:S02]  /*2790*/  SYNCS.PHASECHK.TRANS64.TRYWAIT P0, [R0+URZ], R3 ;  /* 0x00000003000075a7 */ /* 0x0022a400080011ff */
[----:B--2---:R-:W-:Y:S05]  /*27a0*/  @!P0 NANOSLEEP.SYNCS 0x989680 ;  /* 0x009896800000895d */ /* 0x004fea0003900000 */
[----:B------:R-:W2:Y:S02]  /*27b0*/  @!P0 SYNCS.PHASECHK.TRANS64 P0, [R0+URZ], R3 ;  /* 0x00000003000085a7 */ /* 0x000ea400080010ff */
[----:B--2---:R-:W-:Y:S05]  /*27c0*/  @P0 EXIT ;  /* 0x000000000000094d */ /* 0x004fea0003800000 */
[----:B------:R-:W-:Y:S05]  /*27d0*/  BRA `(.L_x_46) ;  /* 0xfffffffc00ec7947 */ /* 0x000fea000383ffff */
.L_x_22:
[----:B------:R-:W-:-:S04]  /*27e0*/  UISETP.NE.AND UP1, UPT, UR37, URZ, UPT ;  /* 0x000000ff2500728c */ /* 0x000fc8000bf25270 */
[----:B------:R-:W-:-:S09]  /*27f0*/  UISETP.NE.OR UP1, UPT, UR10, 0x1, UP1 ;  /* 0x000000010a00788c */ /* 0x000fd20008f25670 */
[----:B------:R-:W-:Y:S05]  /*2800*/  BRA.U UP1, `(.L_x_47) ;  /* 0x00000005014c7547 */ /* 0x000fea000b800000 */
[----:B------:R-:W-:Y:S01]  /*2810*/  HFMA2 R11, -RZ, RZ, 0, 0 ;  /* 0x00000000ff0b7431 */ /* 0x000fe200000001ff */
[----:B------:R-:W-:Y:S01]  /*2820*/  ISETP.GE.U32.AND P2, PT, R10, 0x2, PT ;  /* 0x000000020a00780c */ /* 0x000fe20003f46070 */
[----:B------:R-:W-:Y:S01]  /*2830*/  IMAD.MOV.U32 R12, RZ, RZ, 0x1 ;  /* 0x00000001ff0c7424 */ /* 0x000fe200078e00ff */
[----:B------:R-:W-:Y:S01]  /*2840*/  CS2R R8, SRZ ;  /* 0x0000000000087805 */ /* 0x000fe2000001ff00 */
[----:B------:R-:W-:Y:S01]  /*2850*/  IMAD.MOV.U32 R3, RZ, RZ, RZ ;  /* 0x000000ffff037224 */ /* 0x000fe200078e00ff */
[----:B------:R-:W-:Y:S01]  /*2860*/  UMOV UR4, 0x400 ;  /* 0x0000040000047882 */ /* 0x000fe20000000000 */
[----:B------:R-:W-:Y:S01]  /*2870*/  UMOV UR6, URZ ;  /* 0x000000ff00067c82 */ /* 0x000fe20008000000 */
[----:B------:R-:W-:-:S12]  /*2880*/  ULEA UR37, UR37, UR4, 0x18 ;  /* 0x0000000425257291 */ /* 0x000fd8000f8ec0ff */
.L_x_51:
[----:B------:R-:W-:Y:S02]  /*2890*/  LEA R0, R3, UR37, 0x3 ;  /* 0x0000002503007c11 */ /* 0x000fe4000f8e18ff */
[----:B------:R-:W-:-:S03]  /*28a0*/  SHF.L.U32 R5, R8, 0x1f, RZ ;  /* 0x0000001f08057819 */ /* 0x000fc600000006ff */
[----:B------:R-:W-:Y:S01]  /*28b0*/  VIADD R4, R0, 0xe0 ;  /* 0x000000e000047836 */ /* 0x000fe20000000000 */
[----:B------:R-:W1:Y:S02]  /*28c0*/  SYNCS.PHASECHK.TRANS64.TRYWAIT P0, [R0+URZ+0xd0], R5 ;  /* 0x0000d005000075a7 */ /* 0x000e6400080011ff */
[----:B-1----:R-:W-:Y:S05]  /*28d0*/  @!P0 BRA `(.L_x_48) ;  /* 0x0000005000e08947 */ /* 0x002fea0003800000 */
.L_x_133:
[----:B------:R-:W-:Y:S01]  /*28e0*/  ULEA UR5, UR6, UR37, 0x3 ;  /* 0x0000002506057291 */ /* 0x000fe2000f8e18ff */
[----:B------:R-:W-:Y:S01]  /*28f0*/  PRMT R4, RZ, 0x654, R4 ;  /* 0x00000654ff047816 */ /* 0x000fe20000000004 */
[----:B-1----:R-:W-:Y:S01]  /*2900*/  @!P2 IMAD.MOV.U32 R5, RZ, RZ, 0x10 ;  /* 0x00000010ff05a424 */ /* 0x002fe200078e00ff */
[----:B------:R-:W-:Y:S01]  /*2910*/  SHF.L.U32 R7, R12, 0x1f, RZ ;  /* 0x0000001f0c077819 */ /* 0x000fe200000006ff */
[----:B------:R-:W-:Y:S01]  /*2920*/  UIADD3 UR4, UPT, UPT, UR5, 0x70, URZ ;  /* 0x0000007005047890 */ /* 0x000fe2000fffe0ff */
[----:B------:R1:W-:Y:S05]  /*2930*/  SYNCS.ARRIVE.TRANS64.RED.A1T0 RZ, [R4+URZ], RZ ;  /* 0x000000ff04ff79a7 */ /* 0x0003ea00081004ff */
[----:B------:R-:W-:Y:S01]  /*2940*/  IMAD.U32 R13, RZ, RZ, UR4 ;  /* 0x00000004ff0d7e24 */ /* 0x000fe2000f8e00ff */
[----:B------:R-:W2:Y:S04]  /*2950*/  SYNCS.PHASECHK.TRANS64.TRYWAIT P0, [UR5+0x80], R7 ;  /* 0x00008007ff0075a7 */ /* 0x000ea80008001105 */
[----:B------:R-:W-:Y:S01]  /*2960*/  PRMT R13, R10, 0x654, R13 ;  /* 0x000006540a0d7816 */ /* 0x000fe2000000000d */
[----:B-12---:R-:W-:Y:S06]  /*2970*/  @!P0 BRA `(.L_x_49) ;  /* 0x0000005000cc8947 */ /* 0x006fec0003800000 */
.L_x_135:
[----:B------:R-:W-:Y:S01]  /*2980*/  ULEA UR4, UR6, UR37, 0x4 ;  /* 0x0000002506047291 */ /* 0x000fe2000f8e20ff */
[----:B------:R-:W-:Y:S01]  /*2990*/  SEL R2, R13, R2, !P2 ;  /* 0x000000020d027207 */ /* 0x000fe20005000000 */
[----:B------:R-:W-:Y:S01]  /*29a0*/  UIADD3 UR5, UPT, UPT, UR5, 0x70, URZ ;  /* 0x0000007005057890 */ /* 0x000fe2000fffe0ff */
[----:B-1----:R-:W-:Y:S01]  /*29b0*/  LEA R0, R11, UR37, 0x3 ;  /* 0x000000250b007c11 */ /* 0x002fe2000f8e18ff */
[----:B------:R-:W-:Y:S01]  /*29c0*/  UIADD3 UR4, UPT, UPT, UR4, 0x100, URZ ;  /* 0x0000010004047890 */ /* 0x000fe2000fffe0ff */
[----:B------:R1:W-:Y:S01]  /*29d0*/  @!P2 SYNCS.ARRIVE.TRANS64.RED RZ, [R2+URZ], R5 ;  /* 0x0000000502ffa9a7 */ /* 0x0003e200080004ff */
[----:B------:R-:W-:Y:S01]  /*29e0*/  UIADD3 UR6, UPT, UPT, UR6, 0x1, URZ ;  /* 0x0000000106067890 */ /* 0x000fe2000fffe0ff */
[----:B------:R-:W-:-:S03]  /*29f0*/  VIADD R3, R3, 0x1 ;  /* 0x0000000103037836 */ /* 0x000fc60000000000 */
[----:B------:R-:W-:Y:S02]  /*2a00*/  UISETP.NE.AND UP0, UPT, UR6, 0x2, UPT ;  /* 0x000000020600788c */ /* 0x000fe4000bf05270 */
[----:B------:R-:W-:Y:S01]  /*2a10*/  ISETP.NE.AND P0, PT, R3, 0x2, PT ;  /* 0x000000020300780c */ /* 0x000fe20003f05270 */
[----:B------:R-:W-:Y:S06]  /*2a20*/  UGETNEXTWORKID.BROADCAST [UR4], [UR5] ;  /* 0x00000000040073ca */ /* 0x000fec0008000100 */
[----:B------:R-:W-:Y:S02]  /*2a30*/  USEL UR4, URZ, 0x1, UP0 ;  /* 0x00000001ff047887 */ /* 0x000fe40008000000 */
[----:B------:R-:W-:-:S04]  /*2a40*/  USEL UR6, UR6, URZ, UP0 ;  /* 0x000000ff06067287 */ /* 0x000fc80008000000 */
[----:B------:R-:W-:Y:S02]  /*2a50*/  LOP3.LUT R12, R12, UR4, RZ, 0x3c, !PT ;  /* 0x000000040c0c7c12 */ /* 0x000fe4000f8e3cff */
[----:B-1----:R-:W-:-:S04]  /*2a60*/  SHF.L.U32 R5, R9, 0x1f, RZ ;  /* 0x0000001f09057819 */ /* 0x002fc800000006ff */
[----:B------:R-:W1:Y:S02]  /*2a70*/  SYNCS.PHASECHK.TRANS64.TRYWAIT P1, [R0+URZ+0x70], R5 ;  /* 0x00007005000075a7 */ /* 0x000e6400080211ff */
[----:B-1----:R-:W-:Y:S05]  /*2a80*/  @!P1 BRA `(.L_x_50) ;  /* 0x0000005000a09947 */ /* 0x002fea0003800000 */
.L_x_136:
[----:B------:R-:W-:Y:S01]  /*2a90*/  LEA R4, R11, UR37, 0x4 ;  /* 0x000000250b047c11 */ /* 0x000fe2000f8e20ff */
[----:B-1----:R-:W-:Y:S01]  /*2aa0*/  VIADD R0, R0, 0x80 ;  /* 0x0000008000007836 */ /* 0x002fe20000000000 */
[----:B------:R-:W-:Y:S01]  /*2ab0*/  SEL R3, R3, RZ, P0 ;  /* 0x000000ff03037207 */ /* 0x000fe20000000000 */
[----:B------:R-:W-:-:S03]  /*2ac0*/  VIADD R11, R11, 0x1 ;  /* 0x000000010b0b7836 */ /* 0x000fc60000000000 */
[----:B------:R-:W1:Y:S01]  /*2ad0*/  LDS.128 R4, [R4+0x100] ;  /* 0x0001000004047984 */ /* 0x000e620000000c00 */
[----:B------:R-:W-:Y:S02]  /*2ae0*/  PRMT R0, RZ, 0x654, R0 ;  /* 0x00000654ff007816 */ /* 0x000fe40000000000 */
[C---:B------:R-:W-:Y:S01]  /*2af0*/  ISETP.NE.AND P1, PT, R11.reuse, 0x2, PT ;  /* 0x000000020b00780c */ /* 0x040fe20003f25270 */
[----:B------:R-:W-:Y:S01]  /*2b00*/  @!PT LDS RZ, [RZ] ;  /* 0x00000000fffff984 */ /* 0x000fe20000000800 */
[----:B------:R-:W-:Y:S01]  /*2b10*/  @!PT LDS RZ, [RZ] ;  /* 0x00000000fffff984 */ /* 0x000fe20000000800 */
[----:B------:R-:W-:Y:S01]  /*2b20*/  @!PT LDS RZ, [RZ] ;  /* 0x00000000fffff984 */ /* 0x000fe20000000800 */
[----:B------:R-:W-:Y:S01]  /*2b30*/  @!PT LDS RZ, [RZ] ;  /* 0x00000000fffff984 */ /* 0x000fe20000000800 */
[----:B------:R2:W-:Y:S06]  /*2b40*/  MEMBAR.ALL.CTA ;  /* 0x0000000000007992 */ /* 0x0005ec0000008000 */
[----:B--2---:R-:W2:Y:S01]  /*2b50*/  FENCE.VIEW.ASYNC.S ;  /* 0x00000000000073c6 */ /* 0x004ea20000000000 */
[----:B------:R-:W-:Y:S01]  /*2b60*/  SEL R11, R11, RZ, P1 ;  /* 0x000000ff0b0b7207 */ /* 0x000fe20000800000 */
[----:B--2---:R2:W-:Y:S01]  /*2b70*/  SYNCS.ARRIVE.TRANS64.RED.A1T0 RZ, [R0+URZ], RZ ;  /* 0x000000ff00ff79a7 */ /* 0x0045e200081004ff */
[----:B-1----:R-:W-:-:S02]  /*2b80*/  LOP3.LUT P3, RZ, R6, 0x1, RZ, 0xc0, !PT ;  /* 0x0000000106ff7812 */ /* 0x002fc4000786c0ff */
[----:B------:R-:W-:-:S04]  /*2b90*/  SEL R5, RZ, 0x1, P0 ;  /* 0x00000001ff057807 */ /* 0x000fc80000000000 */
[----:B------:R-:W-:Y:S02]  /*2ba0*/  LOP3.LUT R8, R8, R5, RZ, 0x3c, !PT ;  /* 0x0000000508087212 */ /* 0x000fe400078e3cff */
[----:B--2---:R-:W-:-:S04]  /*2bb0*/  SEL R0, RZ, 0x1, P1 ;  /* 0x00000001ff007807 */ /* 0x004fc80000800000 */
[----:B------:R-:W-:Y:S01]  /*2bc0*/  LOP3.LUT R9, R9, R0, RZ, 0x3c, !PT ;  /* 0x0000000009097212 */ /* 0x000fe200078e3cff */
[----:B------:R-:W-:Y:S06]  /*2bd0*/  @P3 BRA `(.L_x_51) ;  /* 0xfffffffc002c3947 */ /* 0x000fec000383ffff */
[----:B------:R-:W-:Y:S01]  /*2be0*/  ULEA UR5, UR6, UR37, 0x3 ;  /* 0x0000002506057291 */ /* 0x000fe2000f8e18ff */
[----:B------:R-:W-:-:S08]  /*2bf0*/  SHF.L.U32 R3, R12, 0x1f, RZ ;  /* 0x0000001f0c037819 */ /* 0x000fd000000006ff */
[----:B------:R-:W1:Y:S02]  /*2c00*/  SYNCS.PHASECHK.TRANS64 P0, [UR5+0x80], R3 ;  /* 0x00008003ff0075a7 */ /* 0x000e640008001005 */
[----:B-1----:R-:W-:Y:S05]  /*2c10*/  @P0 BRA `(.L_x_52) ;  /* 0x0000000000080947 */ /* 0x002fea0003800000 */
[----:B------:R-:W1:Y:S02]  /*2c20*/  SYNCS.PHASECHK.TRANS64.TRYWAIT P0, [UR5+0x80], R3 ;  /* 0x00008003ff0075a7 */ /* 0x000e640008001105 */
[----:B-1----:R-:W-:Y:S05]  /*2c30*/  @!P0 BRA `(.L_x_53) ;  /* 0x0000005000488947 */ /* 0x002fea0003800000 */
.L_x_52:
[----:B------:R-:W-:-:S04]  /*2c40*/  UIADD3 UR4, UPT, UPT, UR6, 0x1, URZ ;  /* 0x0000000106047890 */ /* 0x000fc8000fffe0ff */
[----:B------:R-:W-:-:S04]  /*2c50*/  UISETP.NE.AND UP0, UPT, UR4, 0x2, UPT ;  /* 0x000000020400788c */ /* 0x000fc8000bf05270 */
[----:B------:R-:W-:Y:S02]  /*2c60*/  USEL UR7, URZ, 0x1, UP0 ;  /* 0x00000001ff077887 */ /* 0x000fe40008000000 */
[----:B------:R-:W-:-:S04]  /*2c70*/  USEL UR4, UR4, URZ, UP0 ;  /* 0x000000ff04047287 */ /* 0x000fc80008000000 */
[----:B------:R-:W-:Y:S01]  /*2c80*/  ULEA UR4, UR4, UR37, 0x3 ;  /* 0x0000002504047291 */ /* 0x000fe2000f8e18ff */
[----:B-1----:R-:W-:-:S04]  /*2c90*/  LOP3.LUT R3, R12, UR7, RZ, 0x3c, !PT ;  /* 0x000000070c037c12 */ /* 0x002fc8000f8e3cff */
[----:B------:R-:W-:-:S04]  /*2ca0*/  SHF.L.U32 R0, R3, 0x1f, RZ ;  /* 0x0000001f03007819 */ /* 0x000fc800000006ff */
[----:B------:R-:W1:Y:S02]  /*2cb0*/  SYNCS.PHASECHK.TRANS64 P0, [UR4+0x80], R0 ;  /* 0x00008000ff0075a7 */ /* 0x000e640008001004 */
[----:B-1----:R-:W-:Y:S05]  /*2cc0*/  @P0 EXIT ;  /* 0x000000000000094d */ /* 0x002fea0003800000 */
[----:B------:R-:W-:Y:S02]  /*2cd0*/  SHF.L.U32 R3, R3, 0x1f, RZ ;  /* 0x0000001f03037819 */ /* 0x000fe400000006ff */
[----:B------:R-:W-:-:S07]  /*2ce0*/  MOV R0, UR4 ;  /* 0x0000000400007c02 */ /* 0x000fce0008000f00 */
.L_x_54:
[----:B-1----:R1:W2:Y:S02]  /*2cf0*/  SYNCS.PHASECHK.TRANS64.TRYWAIT P0, [R0+URZ+0x80], R3 ;  /* 0x00008003000075a7 */ /* 0x0022a400080011ff */
[----:B--2---:R-:W-:Y:S05]  /*2d00*/  @!P0 NANOSLEEP.SYNCS 0x989680 ;  /* 0x009896800000895d */ /* 0x004fea0003900000 */
[----:B------:R-:W2:Y:S02]  /*2d10*/  @!P0 SYNCS.PHASECHK.TRANS64 P0, [R0+URZ+0x80], R3 ;  /* 0x00008003000085a7 */ /* 0x000ea400080010ff */
[----:B--2---:R-:W-:Y:S05]  /*2d20*/  @P0 EXIT ;  /* 0x000000000000094d */ /* 0x004fea0003800000 */
[----:B------:R-:W-:Y:S05]  /*2d30*/  BRA `(.L_x_54) ;  /* 0xfffffffc00ec7947 */ /* 0x000fea000383ffff */
.L_x_47:
[----:B------:R-:W-:Y:S05]  /*2d40*/  BRA.U UP4, `(.L_x_55) ;  /* 0x0000001104d87547 */ /* 0x000fea000b800000 */
[----:B------:R-:W-:Y:S01]  /*2d50*/  UMOV UR6, 0x40 ;  /* 0x0000004000067882 */ /* 0x000fe20000000000 */
[----:B------:R-:W-:Y:S01]  /*2d60*/  NOP ;  /* 0x0000000000007918 */ /* 0x000fe20000000000 */
[----:B------:R-:W-:Y:S01]  /*2d70*/  ULEA UR6, UR37, UR6, 0x18 ;  /* 0x0000000625067291 */ /* 0x000fe2000f8ec0ff */
[----:B------:R-:W-:Y:S02]  /*2d80*/  UMOV UR7, 0x400 ;  /* 0x0000040000077882 */ /* 0x000fe40000000000 */
[----:B------:R-:W-:-:S06]  /*2d90*/  ULEA UR37, UR37, UR7, 0x18 ;  /* 0x0000000725257291 */ /* 0x000fcc000f8ec0ff */
[----:B------:R-:W1:Y:S02]  /*2da0*/  LDS.U8 R2, [UR6+0x1c] ;  /* 0x00001c06ff027984 */ /* 0x000e640008000000 */
[----:B-1----:R-:W-:-:S13]  /*2db0*/  ISETP.NE.AND P0, PT, R2, RZ, PT ;  /* 0x000000ff0200720c */ /* 0x002fda0003f05270 */
[----:B------:R-:W-:Y:S05]  /*2dc0*/  @P0 BRA `(.L_x_56) ;  /* 0x0000000400080947 */ /* 0x000fea0003800000 */
[----:B------:R-:W-:Y:S02]  /*2dd0*/  UISETP.NE.U32.AND UP0, UPT, UR5, 0x1, UPT ;  /* 0x000000010500788c */ /* 0x000fe4000bf05070 */
[----:B------:R-:W-:-:S07]  /*2de0*/  UIADD3 UR8, UPT, UPT, UR6, 0x8, URZ ;  /* 0x0000000806087890 */ /* 0x000fce000fffe0ff */
[----:B------:R-:W-:Y:S05]  /*2df0*/  BRA.U !UP0, `(.L_x_57) ;  /* 0x00000001089c7547 */ /* 0x000fea000b800000 */
[----:B------:R-:W-:Y:S01]  /*2e00*/  ELECT P0, URZ, PT ;  /* 0x0000000000ff782f */ /* 0x000fe20003800000 */
[----:B------:R-:W-:-:S12]  /*2e10*/  BSSY B0, `(.L_x_57) ;  /* 0x0000025000007945 */ /* 0x000fd80003800000 */
[----:B------:R-:W-:Y:S05]  /*2e20*/  @!P0 BRA `(.L_x_58) ;  /* 0x00000000008c8947 */ /* 0x000fea0003800000 */
[----:B------:R-:W-:-:S05]  /*2e30*/  UMOV UR7, 0x10 ;  /* 0x0000001000077882 */ /* 0x000fca0000000000 */
[----:B------:R-:W-:Y:S04]  /*2e40*/  DEPBAR.LE SB1, 0x36 ;  /* 0x00009d800000791a */ /* 0x000fe80000000000 */
[----:B------:R-:W1:Y:S02]  /*2e50*/  UTCATOMSWS.2CTA.FIND_AND_SET.ALIGN UP1, UR7, UR7 ;  /* 0x00000007000775e3 */ /* 0x000e640008220800 */
[----:B-1----:R-:W-:Y:S01]  /*2e60*/  MOV R11, UR7 ;  /* 0x00000007000b7c02 */ /* 0x002fe20008000f00 */
[----:B------:R-:W-:Y:S06]  /*2e70*/  BRA.U UP1, `(.L_x_59) ;  /* 0x0000000101187547 */ /* 0x000fec000b800000 */
.L_x_60:
[----:B------:R-:W-:Y:S05]  /*2e80*/  NANOSLEEP 0x64 ;  /* 0x000000640000795d */ /* 0x000fea0003800000 */
[----:B------:R-:W-:-:S05]  /*2e90*/  UMOV UR7, 0x10 ;  /* 0x0000001000077882 */ /* 0x000fca0000000000 */
[----:B------:R-:W-:Y:S04]  /*2ea0*/  DEPBAR.LE SB1, 0x36 ;  /* 0x00009d800000791a */ /* 0x000fe80000000000 */
[----:B------:R-:W1:Y:S02]  /*2eb0*/  UTCATOMSWS.2CTA.FIND_AND_SET.ALIGN UP1, UR7, UR7 ;  /* 0x00000007000775e3 */ /* 0x000e640008220800 */
[----:B-1----:R-:W-:Y:S01]  /*2ec0*/  MOV R11, UR7 ;  /* 0x00000007000b7c02 */ /* 0x002fe20008000f00 */
[----:B------:R-:W-:Y:S05]  /*2ed0*/  BRA.U !UP1, `(.L_x_60) ;  /* 0xfffffffd09e87547 */ /* 0x000fea000b83ffff */
.L_x_59:
[----:B------:R-:W1:Y:S01]  /*2ee0*/  LDS R5, [UR6+0x10] ;  /* 0x00001006ff057984 */ /* 0x000e620008000800 */
[----:B------:R-:W-:Y:S01]  /*2ef0*/  IMAD.U32 R3, RZ, RZ, UR37 ;  /* 0x00000025ff037e24 */ /* 0x000fe2000f8e00ff */
[----:B------:R-:W-:-:S03]  /*2f00*/  MOV R2, UR4 ;  /* 0x0000000400027c02 */ /* 0x000fc60008000f00 */
[----:B------:R-:W-:Y:S01]  /*2f10*/  VIADD R3, R3, 0x120 ;  /* 0x0000012003037836 */ /* 0x000fe20000000000 */
[----:B-1----:R-:W-:-:S04]  /*2f20*/  SHF.L.U32 R5, R5, 0x1f, RZ ;  /* 0x0000001f05057819 */ /* 0x002fc800000006ff */
[----:B------:R-:W1:Y:S02]  /*2f30*/  SYNCS.PHASECHK.TRANS64.TRYWAIT P0, [UR6+0x8], R5 ;  /* 0x00000805ff0075a7 */ /* 0x000e640008001106 */
[----:B-1----:R-:W-:Y:S05]  /*2f40*/  @P0 BRA `(.L_x_61) ;  /* 0x0000000000080947 */ /* 0x002fea0003800000 */
[----:B------:R-:W1:Y:S02]  /*2f50*/  SYNCS.PHASECHK.TRANS64.TRYWAIT P0, [UR6+0x8], R5 ;  /* 0x00000805ff0075a7 */ /* 0x000e640008001106 */
[----:B-1----:R-:W-:Y:S05]  /*2f60*/  @!P0 BRA `(.L_x_62) ;  /* 0x0000004c00948947 */ /* 0x002fea0003800000 */
.L_x_61:
[----:B-1----:R-:W-:Y:S01]  /*2f70*/  HFMA2 R4, -RZ, RZ, 0, 5.9604644775390625e-08 ;  /* 0x00000001ff047431 */ /* 0x002fe200000001ff */
[----:B------:R-:W-:Y:S01]  /*2f80*/  UPRMT UR7, UR4, 0x654, UR8 ;  /* 0x0000065404077896 */ /* 0x000fe20008000008 */
[----:B------:R-:W-:Y:S01]  /*2f90*/  IMAD.MOV.U32 R6, RZ, RZ, 0xffff ;  /* 0x0000ffffff067424 */ /* 0x000fe200078e00ff */
[----:B------:R-:W-:Y:S01]  /*2fa0*/  PRMT R2, R2, 0x654, R3 ;  /* 0x0000065402027816 */ /* 0x000fe20000000003 */
[----:B------:R-:W-:Y:S02]  /*2fb0*/  IMAD.MOV.U32 R5, RZ, RZ, 0x4 ;  /* 0x00000004ff057424 */ /* 0x000fe400078e00ff */
[----:B------:R-:W-:Y:S01]  /*2fc0*/  IMAD.SHL.U32 R9, R11, 0x20, RZ ;  /* 0x000000200b097824 */ /* 0x000fe200078e00ff */
[----:B------:R-:W-:Y:S02]  /*2fd0*/  MOV R3, UR7 ;  /* 0x0000000700037c02 */ /* 0x000fe40008000f00 */
[-C--:B------:R-:W-:Y:S01]  /*2fe0*/  SHF.L.U32 R7, R6, R11.reuse, RZ ;  /* 0x0000000b06077219 */ /* 0x080fe200000006ff */
[----:B------:R1:W-:Y:S01]  /*2ff0*/  SYNCS.ARRIVE.TRANS64.RED RZ, [UR7], R5 ;  /* 0x00000005ffff79a7 */ /* 0x0003e20008000407 */
[----:B------:R-:W-:Y:S01]  /*3000*/  SHF.L.U32 R6, R4, R11, RZ ;  /* 0x0000000b04067219 */ /* 0x000fe200000006ff */
[----:B------:R1:W-:Y:S04]  /*3010*/  STS [UR37+0x120], R9 ;  /* 0x00012009ff007988 */ /* 0x0003e80008000825 */
[----:B------:R1:W-:Y:S04]  /*3020*/  STAS [R2.64], R11 ;  /* 0x0000000b02007dbd */ /* 0x0003e8000c0008ff */
[----:B------:R1:W-:Y:S04]  /*3030*/  ATOMS.OR RZ, [UR6+0x14], R7 ;  /* 0x00001407ffff798c */ /* 0x0003e8000b000006 */
[----:B------:R1:W-:Y:S04]  /*3040*/  ATOMS.OR RZ, [UR6+0x18], R6 ;  /* 0x00001806ffff798c */ /* 0x0003e8000b000006 */
[----:B------:R1:W-:Y:S02]  /*3050*/  ATOMS.XOR RZ, [UR6+0x10], R4 ;  /* 0x00001004ffff798c */ /* 0x0003e4000b800006 */
.L_x_58:
[----:B------:R-:W-:Y:S05]  /*3060*/  BSYNC B0 ;  /* 0x0000000000007941 */ /* 0x000fea0003800000 */
.L_x_57:
[----:B------:R-:W-:Y:S05]  /*3070*/  BRA.U UP0, `(.L_x_63) ;  /* 0x00000001006c7547 */ /* 0x000fea000b800000 */
[----:B------:R-:W-:-:S03]  /*3080*/  UMOV UR7, 0xffffffff ;  /* 0xffffffff00077882 */ /* 0x000fc60000000000 */
[----:B------:R-:W-:Y:S05]  /*3090*/  BRA.DIV UR7, `(.L_x_64) ;  /* 0x0000004e07607947 */ /* 0x000fea000b800000 */
[----:B------:R-:W-:-:S13]  /*30a0*/  ELECT P6, URZ, PT ;  /* 0x0000000000ff782f */ /* 0x000fda00038c0000 */
.L_x_140:
[----:B------:R-:W-:Y:S05]  /*30b0*/  @!P6 BRA `(.L_x_63) ;  /* 0x00000000005ce947 */ /* 0x000fea0003800000 */
[----:B-1----:R-:W1:Y:S02]  /*30c0*/  LDS R3, [UR6+0x10] ;  /* 0x00001006ff037984 */ /* 0x002e640008000800 */
[----:B-1----:R-:W-:-:S04]  /*30d0*/  SHF.L.U32 R3, R3, 0x1f, RZ ;  /* 0x0000001f03037819 */ /* 0x002fc800000006ff */
[----:B------:R-:W1:Y:S02]  /*30e0*/  SYNCS.PHASECHK.TRANS64.TRYWAIT P0, [UR6+0x8], R3 ;  /* 0x00000803ff0075a7 */ /* 0x000e640008001106 */
[----:B-1----:R-:W-:Y:S05]  /*30f0*/  @P0 BRA `(.L_x_65) ;  /* 0x0000000000080947 */ /* 0x002fea0003800000 */
[----:B------:R-:W1:Y:S02]  /*3100*/  SYNCS.PHASECHK.TRANS64.TRYWAIT P0, [UR6+0x8], R3 ;  /* 0x00000803ff0075a7 */ /* 0x000e640008001106 */
[----:B-1----:R-:W-:Y:S05]  /*3110*/  @!P0 BRA `(.L_x_66) ;  /* 0x0000004c00608947 */ /* 0x002fea0003800000 */
.L_x_65:
[----:B------:R-:W2:Y:S01]  /*3120*/  LDS R5, [UR37+0x120] ;  /* 0x00012025ff057984 */ /* 0x000ea20008000800 */
[----:B-1----:R-:W-:Y:S02]  /*3130*/  HFMA2 R2, -RZ, RZ, 0, 5.9604644775390625e-08 ;  /* 0x00000001ff027431 */ /* 0x002fe400000001ff */
[----:B------:R-:W-:Y:S01]  /*3140*/  IMAD.MOV.U32 R3, RZ, RZ, 0xffff ;  /* 0x0000ffffff037424 */ /* 0x000fe200078e00ff */
[----:B------:R-:W-:Y:S01]  /*3150*/  UPRMT UR7, UR4, 0x654, UR8 ;  /* 0x0000065404077896 */ /* 0x000fe20008000008 */
[----:B--2---:R-:W-:-:S03]  /*3160*/  IMAD.SHL.U32 R4, R5, 0x20, RZ ;  /* 0x0000002005047824 */ /* 0x004fc600078e00ff */
[-C--:B------:R-:W-:Y:S02]  /*3170*/  SHF.L.U32 R3, R3, R5.reuse, RZ ;  /* 0x0000000503037219 */ /* 0x080fe400000006ff */
[----:B------:R-:W-:Y:S01]  /*3180*/  SHF.L.U32 R5, R2, R5, RZ ;  /* 0x0000000502057219 */ /* 0x000fe200000006ff */
[----:B------:R2:W-:Y:S04]  /*3190*/  STS [UR37+0x120], R4 ;  /* 0x00012004ff007988 */ /* 0x0005e80008000825 */
[----:B------:R2:W-:Y:S04]  /*31a0*/  ATOMS.OR RZ, [UR6+0x14], R3 ;  /* 0x00001403ffff798c */ /* 0x0005e8000b000006 */
[----:B------:R2:W-:Y:S01]  /*31b0*/  ATOMS.OR RZ, [UR6+0x18], R5 ;  /* 0x00001805ffff798c */ /* 0x0005e2000b000006 */
[----:B------:R-:W-:Y:S03]  /*31c0*/  SYNCS.ARRIVE.TRANS64.RED.A1T0 RZ, [UR7], RZ ;  /* 0x000000ffffff79a7 */ /* 0x000fe60008100407 */
[----:B------:R2:W-:Y:S01]  /*31d0*/  ATOMS.XOR RZ, [UR6+0x10], R2 ;  /* 0x00001002ffff798c */ /* 0x0005e2000b800006 */
[----:B------:R-:W-:Y:S05]  /*31e0*/  BRA `(.L_x_63) ;  /* 0x0000000000107947 */ /* 0x000fea0003800000 */
.L_x_56:
[----:B------:R-:W-:-:S05]  /*31f0*/  MOV R2, 0xffffffff ;  /* 0xffffffff00027802 */ /* 0x000fca0000000f00 */
[----:B------:R1:W-:Y:S02]  /*3200*/  STS [UR37+0x120], R2 ;  /* 0x00012002ff007988 */ /* 0x0003e40008000825 */
[----:B-1----:R-:W-:Y:S02]  /*3210*/  MOV R2, 0x3230 ;  /* 0x0000323000027802 */ /* 0x002fe40000000f00 */
[----:B-----5:R-:W-:Y:S05]  /*3220*/  CALL.REL.NOINC `($__internal_1_$__cuda_sm10x_tcgen05_guardrail_trap_phase_invalid_during_alloc) ;  /* 0x0000005000a87944 */ /* 0x020fea0003c00000 */
.L_x_63:
[----:B------:R-:W-:Y:S05]  /*3230*/  WARPSYNC.ALL ;  /* 0x0000000000007948 */ /* 0x000fea0003800000 */
[----:B------:R-:W3:Y:S01]  /*3240*/  S2UR UR7, SR_CgaCtaId ;  /* 0x00000000000779c3 */ /* 0x000ee20000008800 */
[----:B------:R-:W-:Y:S01]  /*3250*/  UMOV UR6, 0x400 ;  /* 0x0000040000067882 */ /* 0x000fe20000000000 */
[----:B------:R-:W-:-:S06]  /*3260*/  NOP ;  /* 0x0000000000007918 */ /* 0x000fcc0000000000 */
[----:B------:R-:W-:Y:S06]  /*3270*/  BAR.ARV 0x6, 0xa0 ;  /* 0x0182800000007b1d */ /* 0x000fec0000002000 */
[----:B------:R-:W4:Y:S01]  /*3280*/  LDCU UR8, c[0x0][0x38c] ;  /* 0x00007180ff0877ac */ /* 0x000f220008000800 */
[----:B------:R-:W-:Y:S01]  /*3290*/  LOP3.LUT R0, R0, 0xffff, RZ, 0xc0, !PT ;  /* 0x0000ffff00007812 */ /* 0x000fe200078ec0ff */
[----:B-1----:R-:W-:Y:S01]  /*32a0*/  IMAD.MOV.U32 R9, RZ, RZ, 0x1 ;  /* 0x00000001ff097424 */ /* 0x002fe200078e00ff */
[----:B------:R-:W-:Y:S01]  /*32b0*/  LOP3.LUT R8, R8, 0xffff, RZ, 0xc0, !PT ;  /* 0x0000ffff08087812 */ /* 0x000fe200078ec0ff */
[----:B------:R-:W-:Y:S01]  /*32c0*/  UMOV UR19, URZ ;  /* 0x000000ff00137c82 */ /* 0x000fe20008000000 */
[----:B------:R-:W-:Y:S01]  /*32d0*/  R2UR UR11, R0 ;  /* 0x00000000000b72ca */ /* 0x000fe200000e0000 */
[----:B------:R-:W-:Y:S01]  /*32e0*/  UMOV UR18, URZ ;  /* 0x000000ff00127c82 */ /* 0x000fe20008000000 */
[----:B------:R-:W-:Y:S01]  /*32f0*/  R2UR UR12, R8 ;  /* 0x00000000080c72ca */ /* 0x000fe200000e0000 */
[----:B------:R-:W-:Y:S01]  /*3300*/  IMAD.MOV.U32 R8, RZ, RZ, RZ ;  /* 0x000000ffff087224 */ /* 0x000fe200078e00ff */
[----:B------:R-:W-:Y:S01]  /*3310*/  UMOV UR17, URZ ;  /* 0x000000ff00117c82 */ /* 0x000fe20008000000 */
[----:B---3--:R-:W-:-:S02]  /*3320*/  ULEA UR7, UR7, UR6, 0x18 ;  /* 0x0000000607077291 */ /* 0x008fc4000f8ec0ff */
[----:B------:R-:W-:Y:S02]  /*3330*/  UISETP.NE.AND UP2, UPT, UR5, URZ, UPT ;  /* 0x000000ff0500728c */ /* 0x000fe4000bf45270 */
[----:B------:R-:W-:Y:S02]  /*3340*/  UIADD3 UR13, UPT, UPT, UR7, 0x4300, URZ ;  /* 0x00004300070d7890 */ /* 0x000fe4000fffe0ff */
[----:B------:R-:W-:Y:S02]  /*3350*/  UIADD3 UR14, UPT, UPT, UR7, 0xc300, URZ ;  /* 0x0000c300070e7890 */ /* 0x000fe4000fffe0ff */
[----:B----4-:R-:W-:Y:S01]  /*3360*/  UIADD3 UR8, UPT, UPT, UR8, 0x7f, URZ ;  /* 0x0000007f08087890 */ /* 0x010fe2000fffe0ff */
[----:B--2---:R-:W1:Y:S01]  /*3370*/  LDS R2, [UR7+0x120] ;  /* 0x00012007ff027984 */ /* 0x004e620008000800 */
[----:B------:R-:W-:Y:S02]  /*3380*/  USHF.R.U32.HI UR13, URZ, 0x4, UR13 ;  /* 0x00000004ff0d7899 */ /* 0x000fe4000801160d */
[----:B------:R-:W-:-:S02]  /*3390*/  USHF.R.S32.HI UR6, URZ, 0x1f, UR8 ;  /* 0x0000001fff067899 */ /* 0x000fc40008011408 */
[----:B------:R-:W-:Y:S02]  /*33a0*/  USHF.R.U32.HI UR14, URZ, 0x4, UR14 ;  /* 0x00000004ff0e7899 */ /* 0x000fe4000801160e */
[----:B------:R-:W-:Y:S02]  /*33b0*/  ULEA.HI UR6, UR6, UR8, URZ, 0x7 ;  /* 0x0000000806067291 */ /* 0x000fe4000f8f38ff */
[----:B------:R-:W-:Y:S02]  /*33c0*/  ULOP3.LUT UR13, UR13, 0x3fff, URZ, 0xc0, !UPT ;  /* 0x00003fff0d0d7892 */ /* 0x000fe4000f8ec0ff */
[----:B------:R-:W-:Y:S02]  /*33d0*/  USHF.R.S32.HI UR6, URZ, 0x7, UR6 ;  /* 0x00000007ff067899 */ /* 0x000fe40008011406 */
[----:B------:R-:W-:Y:S02]  /*33e0*/  ULOP3.LUT UR14, UR14, 0x3fff, URZ, 0xc0, !UPT ;  /* 0x00003fff0e0e7892 */ /* 0x000fe4000f8ec0ff */
[----:B------:R-:W-:Y:S01]  /*33f0*/  UISETP.LT.AND UP0, UPT, UR6, 0x1, UPT ;  /* 0x000000010600788c */ /* 0x000fe2000bf01270 */
[----:B------:R-:W-:Y:S01]  /*3400*/  UMOV UR28, 0x0 ;  /* 0x00000000001c7882 */ /* 0x000fe20000000000 */
[----:B------:R-:W-:Y:S01]  /*3410*/  UMOV UR29, 0x8200490 ;  /* 0x08200490001d7882 */ /* 0x000fe20000000000 */
[----:B------:R-:W-:-:S02]  /*3420*/  ULOP3.LUT UR13, UR13, 0x10000, URZ, 0xfc, !UPT ;  /* 0x000100000d0d7892 */ /* 0x000fc4000f8efcff */
[----:B------:R-:W-:Y:S02]  /*3430*/  ULOP3.LUT UR14, UR14, 0x10000, URZ, 0xfc, !UPT ;  /* 0x000100000e0e7892 */ /* 0x000fe4000f8efcff */
[----:B------:R-:W-:Y:S01]  /*3440*/  USEL UR20, UR6, 0x1, !UP0 ;  /* 0x0000000106147887 */ /* 0x000fe2000c000000 */
[----:B------:R-:W-:Y:S01]  /*3450*/  UMOV UR26, 0x0 ;  /* 0x00000000001a7882 */ /* 0x000fe20000000000 */
[----:B------:R-:W-:Y:S01]  /*3460*/  UMOV UR27, 0x8200490 ;  /* 0x08200490001b7882 */ /* 0x000fe20000000000 */
[----:B------:R-:W-:Y:S01]  /*3470*/  UMOV UR24, 0x0 ;  /* 0x0000000000187882 */ /* 0x000fe20000000000 */
[----:B------:R-:W-:Y:S01]  /*3480*/  UMOV UR25, 0x8200490 ;  /* 0x0820049000197882 */ /* 0x000fe20000000000 */
[----:B------:R-:W-:Y:S01]  /*3490*/  UMOV UR22, 0x0 ;  /* 0x0000000000167882 */ /* 0x000fe20000000000 */
[----:B------:R-:W-:Y:S01]  /*34a0*/  UMOV UR23, 0x8200490 ;  /* 0x0820049000177882 */ /* 0x000fe20000000000 */
[----:B-1----:R-:W-:Y:S02]  /*34b0*/  R2UR UR21, R2 ;  /* 0x00000000021572ca */ /* 0x002fe400000e0000 */
[----:B------:R-:W-:-:S13]  /*34c0*/  CS2R R2, SRZ ;  /* 0x0000000000027805 */ /* 0x000fda000001ff00 */
.L_x_74:
[C---:B------:R-:W-:Y:S02]  /*34d0*/  LEA R0, R8.reuse, UR7, 0x3 ;  /* 0x0000000708007c11 */ /* 0x040fe4000f8e18ff */
[----:B------:R-:W-:Y:S02]  /*34e0*/  SHF.L.U32 R5, R3, 0x1f, RZ ;  /* 0x0000001f03057819 */ /* 0x000fe400000006ff */
[----:B------:R-:W-:Y:S02]  /*34f0*/  LEA R4, R8, UR7, 0x4 ;  /* 0x0000000708047c11 */ /* 0x000fe4000f8e20ff */
[----:B------:R-:W1:Y:S02]  /*3500*/  SYNCS.PHASECHK.TRANS64.TRYWAIT P0, [R0+URZ+0x70], R5 ;  /* 0x00007005000075a7 */ /* 0x000e6400080011ff */
[----:B-1-34-:R-:W-:Y:S05]  /*3510*/  @!P0 BRA `(.L_x_67) ;  /* 0x0000004800788947 */ /* 0x01afea0003800000 */
.L_x_141:
[----:B-1----:R-:W1:Y:S01]  /*3520*/  LDS.128 R4, [R4+0x100] ;  /* 0x0001000004047984 */ /* 0x002e620000000c00 */
[----:B------:R-:W-:Y:S02]  /*3530*/  VIADD R0, R0, 0x80 ;  /* 0x0000008000007836 */ /* 0x000fe40000000000 */
[----:B------:R-:W-:Y:S01]  /*3540*/  VIADD R8, R8, 0x1 ;  /* 0x0000000108087836 */ /* 0x000fe20000000000 */
[----:B------:R-:W-:Y:S01]  /*3550*/  @!PT LDS RZ, [RZ] ;  /* 0x00000000fffff984 */ /* 0x000fe20000000800 */
[----:B------:R-:W-:Y:S01]  /*3560*/  @!PT LDS RZ, [RZ] ;  /* 0x00000000fffff984 */ /* 0x000fe20000000800 */
[----:B------:R-:W-:Y:S01]  /*3570*/  @!PT LDS RZ, [RZ] ;  /* 0x00000000fffff984 */ /* 0x000fe20000000800 */
[----:B------:R-:W-:Y:S01]  /*3580*/  @!PT LDS RZ, [RZ] ;  /* 0x00000000fffff984 */ /* 0x000fe20000000800 */
[----:B------:R2:W-:Y:S06]  /*3590*/  MEMBAR.ALL.CTA ;  /* 0x0000000000007992 */ /* 0x0005ec0000008000 */
[----:B--2---:R-:W2:Y:S01]  /*35a0*/  FENCE.VIEW.ASYNC.S ;  /* 0x00000000000073c6 */ /* 0x004ea20000000000 */
[----:B------:R-:W-:-:S04]  /*35b0*/  PRMT R0, RZ, 0x654, R0 ;  /* 0x00000654ff007816 */ /* 0x000fc80000000000 */
[----:B--2---:R2:W-:Y:S01]  /*35c0*/  SYNCS.ARRIVE.TRANS64.RED.A1T0 RZ, [R0+URZ], RZ ;  /* 0x000000ff00ff79a7 */ /* 0x0045e200081004ff */
[----:B-1----:R-:W-:Y:S01]  /*35d0*/  LOP3.LUT P1, RZ, R6, 0x1, RZ, 0xc0, !PT ;  /* 0x0000000106ff7812 */ /* 0x002fe2000782c0ff */
[----:B--2---:R-:W-:-:S12]  /*35e0*/  BRA.U UP2, `(.L_x_68) ;  /* 0x0000000502087547 */ /* 0x004fd8000b800000 */
[----:B------:R-:W1:Y:S01]  /*35f0*/  LDCU UR8, c[0x0][0x38c] ;  /* 0x00007180ff0877ac */ /* 0x000e620008000800 */
[----:B------:R-:W-:Y:S02]  /*3600*/  PLOP3.LUT P2, PT, PT, PT, PT, 0x80, 0x8 ;  /* 0x000000000008781c */ /* 0x000fe40003f4f070 */
[----:B------:R-:W-:Y:S01]  /*3610*/  SHF.L.U32 R5, R9, 0x1f, RZ ;  /* 0x0000001f09057819 */ /* 0x000fe200000006ff */
[----:B------:R-:W-:Y:S02]  /*3620*/  ULEA UR9, UR19, UR7, 0x3 ;  /* 0x0000000713097291 */ /* 0x000fe4000f8e18ff */
[----:B------:R-:W-:Y:S02]  /*3630*/  ULEA UR10, UR19, UR21, 0x6 ;  /* 0x00000015130a7291 */ /* 0x000fe4000f8e30ff */
[----:B-1----:R-:W-:-:S06]  /*3640*/  UISETP.GE.AND UP0, UPT, UR8, 0x1, UPT ;  /* 0x000000010800788c */ /* 0x002fcc000bf06270 */
[----:B------:R-:W-:-:S05]  /*3650*/  PLOP3.LUT P0, PT, PT, PT, UP0, 0x80, 0x8 ;  /* 0x000000000008781c */ /* 0x000fca0003f0f008 */
[----:B------:R-:W-:-:S08]  /*3660*/  @UP0 ULEA UR8, UR18, UR7, 0x3 ;  /* 0x0000000712080291 */ /* 0x000fd0000f8e18ff */
[----:B------:R-:W-:-:S04]  /*3670*/  @P0 SHF.L.U32 R0, R2, 0x1f, RZ ;  /* 0x0000001f02000819 */ /* 0x000fc800000006ff */
[----:B------:R1:W2:Y:S01]  /*3680*/  @P0 SYNCS.PHASECHK.TRANS64.TRYWAIT P2, [UR8], R0 ;  /* 0x00000000ff0005a7 */ /* 0x0002a20008041108 */
[----:B------:R-:W3:Y:S02]  /*3690*/  SYNCS.PHASECHK.TRANS64.TRYWAIT P0, [UR9+0xb0], R5 ;  /* 0x0000b005ff0075a7 */ /* 0x000ee40008001109 */
[----:B-123--:R-:W-:Y:S05]  /*36a0*/  @!P0 BRA `(.L_x_69) ;  /* 0x0000004800288947 */ /* 0x00efea0003800000 */
.L_x_143:
[----:B------:R-:W-:Y:S01]  /*36b0*/  UMOV UR16, UR17 ;  /* 0x0000001100107c82 */ /* 0x000fe20008000000 */
[----:B------:R-:W-:Y:S05]  /*36c0*/  BRA.U !UP0, `(.L_x_70) ;  /* 0x0000000108c07547 */ /* 0x000fea000b800000 */
[----:B------:R-:W-:Y:S02]  /*36d0*/  UIADD3 UR16, UPT, UPT, UR20, UR17, URZ ;  /* 0x0000001114107290 */ /* 0x000fe4000fffe0ff */
[----:B------:R-:W-:Y:S01]  /*36e0*/  UPLOP3.LUT UP3, UPT, UPT, UPT, UPT, 0x40, 0x4 ;  /* 0x000000000004789c */ /* 0x000fe20003f6e870 */
[----:B------:R-:W-:Y:S01]  /*36f0*/  UMOV UR15, UR6 ;  /* 0x00000006000f7c82 */ /* 0x000fe20008000000 */
[----:B------:R-:W-:-:S09]  /*3700*/  UMOV UR46, UR18 ;  /* 0x00000012002e7c82 */ /* 0x000fd20008000000 */
.L_x_73:
[----:B--2---:R-:W-:Y:S01]  /*3710*/  ULEA UR8, UR46, UR7, 0x3 ;  /* 0x000000072e087291 */ /* 0x004fe2000f8e18ff */
[----:B---3--:R-:W-:Y:S11]  /*3720*/  @P2 BRA `(.L_x_71) ;  /* 0x00000000000c2947 */ /* 0x008ff60003800000 */
[----:B-1----:R-:W-:Y:S04]  /*3730*/  SHF.L.U32 R5, R2, 0x1f, RZ ;  /* 0x0000001f02057819 */ /* 0x002fe800000006ff */
[----:B------:R-:W1:Y:S02]  /*3740*/  SYNCS.PHASECHK.TRANS64.TRYWAIT P0, [UR8], R5 ;  /* 0x00000005ff0075a7 */ /* 0x000e640008001108 */
[----:B-1----:R-:W-:Y:S05]  /*3750*/  @!P0 BRA `(.L_x_72) ;  /* 0x0000004800148947 */ /* 0x002fea0003800000 */
.L_x_71:
[----:B------:R-:W-:Y:S01]  /*3760*/  UISETP.NE.AND UP0, UPT, UR15, 0x1, UPT ;  /* 0x000000010f00788c */ /* 0x000fe2000bf05270 */
[----:B------:R-:W-:Y:S01]  /*3770*/  PLOP3.LUT P2, PT, PT, PT, PT, 0x80, 0x8 ;  /* 0x000000000008781c */ /* 0x000fe20003f4f070 */
[----:B------:R-:W-:Y:S02]  /*3780*/  UIADD3 UR18, UPT, UPT, UR46, 0x1, URZ ;  /* 0x000000012e127890 */ /* 0x000fe4000fffe0ff */
[----:B------:R-:W-:Y:S02]  /*3790*/  ULEA UR32, UR46, UR14, 0x9 ;  /* 0x0000000e2e207291 */ /* 0x000fe4000f8e48ff */
[----:B------:R-:W-:Y:S01]  /*37a0*/  UISETP.NE.AND UP1, UPT, UR18, 0x4, UPT ;  /* 0x000000041200788c */ /* 0x000fe2000bf25270 */
[----:B------:R-:W-:Y:S01]  /*37b0*/  PLOP3.LUT P0, PT, PT, PT, UP0, 0x80, 0x8 ;  /* 0x000000000008781c */ /* 0x000fe20003f0f008 */
[----:B------:R-:W-:Y:S02]  /*37c0*/  UIADD3 UR44, UPT, UPT, UR32, 0x2, URZ ;  /* 0x00000002202c7890 */ /* 0x000fe4000fffe0ff */
[----:B------:R-:W-:Y:S02]  /*37d0*/  USEL UR31, URZ, 0x1, UP1 ;  /* 0x00000001ff1f7887 */ /* 0x000fe40008800000 */
[----:B------:R-:W-:Y:S02]  /*37e0*/  USEL UR18, UR18, URZ, UP1 ;  /* 0x000000ff12127287 */ /* 0x000fe40008800000 */
[----:B------:R-:W-:Y:S02]  /*37f0*/  UIADD3 UR40, UPT, UPT, UR32, 0x4, URZ ;  /* 0x0000000420287890 */ /* 0x000fe4000fffe0ff */
[----:B------:R-:W-:Y:S01]  /*3800*/  @UP0 ULEA UR30, UR18, UR7, 0x3 ;  /* 0x00000007121e0291 */ /* 0x000fe2000f8e18ff */
[----:B------:R-:W-:Y:S01]  /*3810*/  LOP3.LUT R2, R2, UR31, RZ, 0x3c, !PT ;  /* 0x0000001f02027c12 */ /* 0x000fe2000f8e3cff */
[----:B------:R-:W-:Y:S02]  /*3820*/  UIADD3 UR36, UPT, UPT, UR32, 0x6, URZ ;  /* 0x0000000620247890 */ /* 0x000fe4000fffe0ff */
[----:B------:R-:W-:Y:S01]  /*3830*/  UIADD3 UR8, UPT, UPT, UR8, 0x20, URZ ;  /* 0x0000002008087890 */ /* 0x000fe2000fffe0ff */
[----:B-1----:R-:W-:Y:S01]  /*3840*/  @P0 SHF.L.U32 R0, R2, 0x1f, RZ ;  /* 0x0000001f02000819 */ /* 0x002fe200000006ff */
[----:B------:R-:W-:Y:S02]  /*3850*/  UIADD3 UR17, UPT, UPT, UR17, 0x1, URZ ;  /* 0x0000000111117890 */ /* 0x000fe4000fffe0ff */
[----:B------:R-:W-:Y:S01]  /*3860*/  UIADD3 UR15, UPT, UPT, UR15, -0x1, URZ ;  /* 0xffffffff0f0f7890 */ /* 0x000fe2000fffe0ff */
[----:B------:R2:W3:Y:S01]  /*3870*/  @P0 SYNCS.PHASECHK.TRANS64.TRYWAIT P2, [UR30], R0 ;  /* 0x00000000ff0005a7 */ /* 0x0004e2000804111e */
[----:B------:R-:W-:Y:S02]  /*3880*/  ULEA UR30, UR46, UR13, 0x9 ;  /* 0x0000000d2e1e7291 */ /* 0x000fe4000f8e48ff */
[----:B------:R-:W-:Y:S02]  /*3890*/  UISETP.NE.AND UP0, UPT, UR17, UR16, UPT ;  /* 0x000000101100728c */ /* 0x000fe4000bf05270 */
[----:B------:R-:W-:Y:S02]  /*38a0*/  UIADD3 UR42, UPT, UPT, UR30, 0x2, URZ ;  /* 0x000000021e2a7890 */ /* 0x000fe4000fffe0ff */
[----:B------:R-:W-:Y:S02]  /*38b0*/  UIADD3 UR38, UPT, UPT, UR30, 0x4, URZ ;  /* 0x000000041e267890 */ /* 0x000fe4000fffe0ff */
[----:B------:R-:W-:Y:S01]  /*38c0*/  UIADD3 UR34, UPT, UPT, UR30, 0x6, URZ ;  /* 0x000000061e227890 */ /* 0x000fe2000fffe0ff */
[----:B------:R-:W-:Y:S01]  /*38d0*/  UMOV UR33, 0x40004040 ;  /* 0x4000404000217882 */ /* 0x000fe20000000000 */
[----:B------:R-:W-:Y:S01]  /*38e0*/  UMOV UR31, 0x40004040 ;  /* 0x40004040001f7882 */ /* 0x000fe20000000000 */
[----:B------:R-:W-:Y:S01]  /*38f0*/  UMOV UR45, 0x40004040 ;  /* 0x40004040002d7882 */ /* 0x000fe20000000000 */
[----:B------:R2:W-:Y:S01]  /*3900*/  UTCQMMA.2CTA gdesc[UR30], gdesc[UR32], tmem[UR10], tmem[UR28], idesc[UR29], UP3 ;  /* 0x00ff1c201e0075ea */ /* 0x0005e20009a0030a */
[----:B------:R-:W-:Y:S01]  /*3910*/  UPLOP3.LUT UP3, UPT, UPT, UPT, UPT, 0x80, 0x8 ;  /* 0x000000000008789c */ /* 0x000fe20003f6f070 */
[----:B------:R-:W-:Y:S01]  /*3920*/  UMOV UR43, 0x40004040 ;  /* 0x40004040002b7882 */ /* 0x000fe20000000000 */
[----:B------:R-:W-:Y:S01]  /*3930*/  UMOV UR41, 0x40004040 ;  /* 0x4000404000297882 */ /* 0x000fe20000000000 */
[----:B------:R2:W-:Y:S01]  /*3940*/  UTCQMMA.2CTA gdesc[UR42], gdesc[UR44], tmem[UR10], tmem[UR26], idesc[UR27], UPT ;  /* 0x00ff1a2c2a0075ea */ /* 0x0005e2000ba0030a */
[----:B------:R-:W-:Y:S01]  /*3950*/  UMOV UR39, 0x40004040 ;  /* 0x4000404000277882 */ /* 0x000fe20000000000 */
[----:B------:R-:W-:Y:S01]  /*3960*/  UMOV UR37, 0x40004040 ;  /* 0x4000404000257882 */ /* 0x000fe20000000000 */
[----:B------:R-:W-:Y:S01]  /*3970*/  UMOV UR35, 0x40004040 ;  /* 0x4000404000237882 */ /* 0x000fe20000000000 */
[----:B------:R2:W-:Y:S01]  /*3980*/  UTCQMMA.2CTA gdesc[UR38], gdesc[UR40], tmem[UR10], tmem[UR24], idesc[UR25], UPT ;  /* 0x00ff1828260075ea */ /* 0x0005e2000ba0030a */
[----:B------:R2:W-:Y:S01]  /*3990*/  UTCQMMA.2CTA gdesc[UR34], gdesc[UR36], tmem[UR10], tmem[UR22], idesc[UR23], UPT ;  /* 0x00ff1624220075ea */ /* 0x0005e2000ba0030a */
[----:B------:R2:W-:Y:S01]  /*39a0*/  UTCBAR.2CTA.MULTICAST [UR8], URZ, UR12 ;  /* 0x000000ff080073e9 */ /* 0x0005e2000820080c */
[----:B------:R-:W-:Y:S01]  /*39b0*/  UMOV UR46, UR18 ;  /* 0x00000012002e7c82 */ /* 0x000fe20008000000 */
[----:B------:R-:W-:Y:S05]  /*39c0*/  BRA.U UP0, `(.L_x_73) ;  /* 0xfffffffd00507547 */ /* 0x000fea000b83ffff */
.L_x_70:
[----:B------:R-:W-:Y:S01]  /*39d0*/  UIADD3 UR9, UPT, UPT, UR9, 0x90, URZ ;  /* 0x0000009009097890 */ /* 0x000fe2000fffe0ff */
[----:B------:R-:W-:-:S08]  /*39e0*/  UMOV UR17, UR16 ;  /* 0x0000001000117c82 */ /* 0x000fd00008000000 */
[----:B------:R4:W-:Y:S01]  /*39f0*/  UTCBAR.2CTA.MULTICAST [UR9], URZ, UR11 ;  /* 0x000000ff090073e9 */ /* 0x0009e2000820080b */
[----:B------:R-:W-:Y:S02]  /*3a00*/  NOP ;  /* 0x0000000000007918 */ /* 0x000fe40000000000 */
.L_x_68:
[----:B------:R-:W-:Y:S01]  /*3a10*/  UIADD3 UR19, UPT, UPT, UR19, 0x1, URZ ;  /* 0x0000000113137890 */ /* 0x000fe2000fffe0ff */
[----:B------:R-:W-:-:S03]  /*3a20*/  ISETP.NE.AND P0, PT, R8, 0x2, PT ;  /* 0x000000020800780c */ /* 0x000fc60003f05270 */
[----:B------:R-:W-:Y:S01]  /*3a30*/  UISETP.NE.AND UP0, UPT, UR19, 0x4, UPT ;  /* 0x000000041300788c */ /* 0x000fe2000bf05270 */
[----:B-12---:R-:W-:Y:S02]  /*3a40*/  SEL R0, RZ, 0x1, P0 ;  /* 0x00000001ff007807 */ /* 0x006fe40000000000 */
[----:B------:R-:W-:Y:S01]  /*3a50*/  SEL R8, R8, RZ, P0 ;  /* 0x000000ff08087207 */ /* 0x000fe20000000000 */
[----:B------:R-:W-:Y:S01]  /*3a60*/  USEL UR8, URZ, 0x1, UP0 ;  /* 0x00000001ff087887 */ /* 0x000fe20008000000 */
[----:B------:R-:W-:Y:S01]  /*3a70*/  LOP3.LUT R3, R3, R0, RZ, 0x3c, !PT ;  /* 0x0000000003037212 */ /* 0x000fe200078e3cff */
[----:B------:R-:W-:-:S04]  /*3a80*/  USEL UR19, UR19, URZ, UP0 ;  /* 0x000000ff13137287 */ /* 0x000fc80008000000 */
[----:B------:R-:W-:Y:S01]  /*3a90*/  LOP3.LUT R9, R9, UR8, RZ, 0x3c, !PT ;  /* 0x0000000809097c12 */ /* 0x000fe2000f8e3cff */
[----:B------:R-:W-:Y:S07]  /*3aa0*/  @P1 BRA `(.L_x_74) ;  /* 0xfffffff800881947 */ /* 0x000fee000383ffff */
[----:B------:R-:W1:Y:S01]  /*3ab0*/  S2UR UR6, SR_CgaCtaId ;  /* 0x00000000000679c3 */ /* 0x000e620000008800 */
[----:B------:R-:W-:Y:S01]  /*3ac0*/  ELECT P0, URZ, PT ;  /* 0x0000000000ff782f */ /* 0x000fe20003800000 */
[----:B------:R-:W-:Y:S01]  /*3ad0*/  HFMA2 R0, -RZ, RZ, 0, 5.9604644775390625e-08 ;  /* 0x00000001ff007431 */ /* 0x000fe200000001ff */
[----:B------:R-:W-:-:S05]  /*3ae0*/  UMOV UR8, 0x40 ;  /* 0x0000004000087882 */ /* 0x000fca0000000000 */
[----:B------:R-:W-:Y:S01]  /*3af0*/  UVIRTCOUNT.DEALLOC.SMPOOL 0x80 ;  /* 0x000000800000784c */ /* 0x000fe20000000000 */
[----:B------:R-:W-:Y:S02]  /*3b00*/  UISETP.NE.AND UP0, UPT, UR5, URZ, UPT ;  /* 0x000000ff0500728c */ /* 0x000fe4000bf05270 */
[----:B-1----:R-:W-:-:S09]  /*3b10*/  ULEA UR6, UR6, UR8, 0x18 ;  /* 0x0000000806067291 */ /* 0x002fd2000f8ec0ff */
[----:B------:R1:W-:Y:S01]  /*3b20*/  @P0 STS.U8 [UR6+0x1c], R0 ;  /* 0x00001c00ff000988 */ /* 0x0003e20008000006 */
[----:B------:R-:W-:Y:S05]  /*3b30*/  BRA.U UP0, `(.L_x_75) ;  /* 0x0000000100a07547 */ /* 0x000fea000b800000 */
[----:B------:R-:W-:Y:S01]  /*3b40*/  UIADD3 UR5, UPT, UPT, UR7, 0xb0, URZ ;  /* 0x000000b007057890 */ /* 0x000fe2000fffe0ff */
[----:B------:R-:W-:-:S03]  /*3b50*/  SHF.L.U32 R3, R9, 0x1f, RZ ;  /* 0x0000001f09037819 */ /* 0x000fc600000006ff */
[----:B------:R-:W-:-:S09]  /*3b60*/  ULEA UR8, UR19, UR5, 0x3 ;  /* 0x0000000513087291 */ /* 0x000fd2000f8e18ff */
[----:B------:R-:W2:Y:S02]  /*3b70*/  SYNCS.PHASECHK.TRANS64.TRYWAIT P0, [UR8], R3 ;  /* 0x00000003ff0075a7 */ /* 0x000ea40008001108 */
[----:B--2---:R-:W-:Y:S05]  /*3b80*/  @!P0 BRA `(.L_x_76) ;  /* 0x0000004400208947 */ /* 0x004fea0003800000 */
.L_x_146:
[----:B----4-:R-:W-:-:S04]  /*3b90*/  UIADD3 UR9, UPT, UPT, UR19, 0x1, URZ ;  /* 0x0000000113097890 */ /* 0x010fc8000fffe0ff */
        /* <DEDUP_REMOVED lines=8> */
.L_x_148:
        /* <DEDUP_REMOVED lines=9> */
.L_x_150:
[----:B------:R-:W-:-:S04]  /*3cb0*/  UIADD3 UR9, UPT, UPT, UR9, 0x1, URZ ;  /* 0x0000000109097890 */ /* 0x000fc8000fffe0ff */
[----:B------:R-:W-:-:S04]  /*3cc0*/  UISETP.NE.AND UP1, UPT, UR9, 0x4, UPT ;  /* 0x000000040900788c */ /* 0x000fc8000bf25270 */
[----:B------:R-:W-:Y:S02]  /*3cd0*/  USEL UR8, URZ, 0x1, UP1 ;  /* 0x00000001ff087887 */ /* 0x000fe40008800000 */
[----:B------:R-:W-:-:S04]  /*3ce0*/  USEL UR9, UR9, URZ, UP1 ;  /* 0x000000ff09097287 */ /* 0x000fc80008800000 */
[----:B------:R-:W-:Y:S01]  /*3cf0*/  ULEA UR9, UR9, UR5, 0x3 ;  /* 0x0000000509097291 */ /* 0x000fe2000f8e18ff */
[----:B-1----:R-:W-:-:S04]  /*3d00*/  LOP3.LUT R3, R2, UR8, RZ, 0x3c, !PT ;  /* 0x0000000802037c12 */ /* 0x002fc8000f8e3cff */
[----:B------:R-:W-:Y:S01]  /*3d10*/  SHF.L.U32 R3, R3, 0x1f, RZ ;  /* 0x0000001f03037819 */ /* 0x000fe200000006ff */
[----:B------:R-:W-:-:S04]  /*3d20*/  IMAD.U32 R0, RZ, RZ, UR9 ;  /* 0x00000009ff007e24 */ /* 0x000fc8000f8e00ff */
[----:B------:R1:W2:Y:S03]  /*3d30*/  SYNCS.PHASECHK.TRANS64.TRYWAIT P0, [R0+URZ], R3 ;  /* 0x00000003000075a7 */ /* 0x0002a600080011ff */
[----:B--2---:R-:W-:Y:S05]  /*3d40*/  @!P0 NANOSLEEP.SYNCS 0x989680 ;  /* 0x009896800000895d */ /* 0x004fea0003900000 */
[----:B------:R-:W2:Y:S02]  /*3d50*/  @!P0 SYNCS.PHASECHK.TRANS64 P0, [R0+URZ], R3 ;  /* 0x00000003000085a7 */ /* 0x000ea400080010ff */
[----:B--2---:R-:W-:Y:S05]  /*3d60*/  @P0 BRA `(.L_x_79) ;  /* 0x0000000000200947 */ /* 0x004fea0003800000 */
.L_x_80:
[----:B--2---:R2:W4:Y:S02]  /*3d70*/  SYNCS.PHASECHK.TRANS64.TRYWAIT P0, [R0+URZ], R3 ;  /* 0x00000003000075a7 */ /* 0x00452400080011ff */
[----:B----4-:R-:W-:Y:S05]  /*3d80*/  @!P0 NANOSLEEP.SYNCS 0x989680 ;  /* 0x009896800000895d */ /* 0x010fea0003900000 */
[----:B------:R-:W4:Y:S02]  /*3d90*/  @!P0 SYNCS.PHASECHK.TRANS64 P0, [R0+URZ], R3 ;  /* 0x00000003000085a7 */ /* 0x000f2400080010ff */
[----:B----4-:R-:W-:Y:S05]  /*3da0*/  @!P0 BRA `(.L_x_80) ;  /* 0xfffffffc00f08947 */ /* 0x010fea000383ffff */
[----:B------:R-:W-:Y:S05]  /*3db0*/  BRA `(.L_x_79) ;  /* 0x00000000000c7947 */ /* 0x000fea0003800000 */
.L_x_75:
[----:B------:R-:W-:-:S04]  /*3dc0*/  UIADD3 UR5, UPT, UPT, UR7, 0xf0, URZ ;  /* 0x000000f007057890 */ /* 0x000fc8000fffe0ff */
[----:B------:R-:W-:-:S09]  /*3dd0*/  UPRMT UR5, UR4, 0x654, UR5 ;  /* 0x0000065404057896 */ /* 0x000fd20008000005 */
[----:B------:R-:W-:Y:S03]  /*3de0*/  SYNCS.ARRIVE.TRANS64.RED.A1T0 RZ, [UR5], RZ ;  /* 0x000000ffffff79a7 */ /* 0x000fe60008100405 */
.L_x_79:
[----:B-12---:R-:W-:Y:S01]  /*3df0*/  SHF.L.U32 R3, RZ, 0x1f, RZ ;  /* 0x0000001fff037819 */ /* 0x006fe200000006ff */
[----:B------:R-:W-:Y:S01]  /*3e00*/  UIADD3 UR5, UPT, UPT, UR7, 0xf0, URZ ;  /* 0x000000f007057890 */ /* 0x000fe2000fffe0ff */
[----:B------:R-:W-:Y:S02]  /*3e10*/  PLOP3.LUT P0, PT, PT, PT, UP0, 0x80, 0x8 ;  /* 0x000000000008781c */ /* 0x000fe40003f0f008 */
[----:B------:R-:W1:Y:S02]  /*3e20*/  SYNCS.PHASECHK.TRANS64.TRYWAIT P1, [UR7+0xf0], R3 ;  /* 0x0000f003ff0075a7 */ /* 0x000e640008021107 */
[----:B-1----:R-:W-:Y:S09]  /*3e30*/  @!P1 BRA `(.L_x_81) ;  /* 0x0000004000bc9947 */ /* 0x002ff20003800000 */
.L_x_152:
[----:B------:R-:W-:Y:S01]  /*3e40*/  @!UP0 UPRMT UR5, UR4, 0x654, UR5 ;  /* 0x0000065404058896 */ /* 0x000fe20008000005 */
[----:B------:R-:W-:Y:S02]  /*3e50*/  UMOV UR8, 0xffff ;  /* 0x0000ffff00087882 */ /* 0x000fe40000000000 */
[----:B------:R-:W-:-:S06]  /*3e60*/  UMOV UR4, 0x1 ;  /* 0x0000000100047882 */ /* 0x000fcc0000000000 */
[----:B------:R-:W-:Y:S01]  /*3e70*/  @!P0 SYNCS.ARRIVE.TRANS64.RED.A1T0 RZ, [UR5], RZ ;  /* 0x000000ffffff89a7 */ /* 0x000fe20008100405 */
[----:B------:R-:W-:Y:S01]  /*3e80*/  NOP ;  /* 0x0000000000007918 */ /* 0x000fe20000000000 */
[----:B-1----:R-:W1:Y:S01]  /*3e90*/  LDS R0, [UR6+0x14] ;  /* 0x00001406ff007984 */ /* 0x002e620008000800 */
[----:B------:R-:W-:-:S04]  /*3ea0*/  ULOP3.LUT UR5, UR21, 0xffff, URZ, 0xc0, !UPT ;  /* 0x0000ffff15057892 */ /* 0x000fc8000f8ec0ff */
[----:B------:R-:W-:-:S04]  /*3eb0*/  USHF.R.U32.HI UR5, URZ, 0x5, UR5 ;  /* 0x00000005ff057899 */ /* 0x000fc80008011605 */
[----:B------:R-:W-:Y:S02]  /*3ec0*/  USHF.L.U32 UR8, UR8, UR5, URZ ;  /* 0x0000000508087299 */ /* 0x000fe400080006ff */
[----:B------:R-:W-:-:S04]  /*3ed0*/  USHF.L.U32 UR4, UR4, UR5, URZ ;  /* 0x0000000504047299 */ /* 0x000fc800080006ff */
[----:B-1----:R-:W-:-:S04]  /*3ee0*/  LOP3.LUT R0, R0, UR8, RZ, 0xc0, !PT ;  /* 0x0000000800007c12 */ /* 0x002fc8000f8ec0ff */
[----:B------:R-:W-:-:S13]  /*3ef0*/  ISETP.NE.AND P0, PT, R0, UR8, PT ;  /* 0x0000000800007c0c */ /* 0x000fda000bf05270 */
[----:B------:R-:W-:Y:S05]  /*3f00*/  @P0 BRA `(.L_x_82) ;  /* 0x0000000000580947 */ /* 0x000fea0003800000 */
[----:B------:R-:W1:Y:S02]  /*3f10*/  LDS R0, [UR6+0x18] ;  /* 0x00001806ff007984 */ /* 0x000e640008000800 */
[----:B-1----:R-:W-:-:S04]  /*3f20*/  LOP3.LUT R0, R0, UR4, RZ, 0xc0, !PT ;  /* 0x0000000400007c12 */ /* 0x002fc8000f8ec0ff */
[----:B------:R-:W-:-:S13]  /*3f30*/  ISETP.NE.AND P0, PT, R0, UR4, PT ;  /* 0x0000000400007c0c */ /* 0x000fda000bf05270 */
[----:B------:R-:W-:Y:S05]  /*3f40*/  @P0 BRA `(.L_x_83) ;  /* 0x00000000003c0947 */ /* 0x000fea0003800000 */
[----:B------:R-:W1:Y:S01]  /*3f50*/  S2R R2, SR_LANEID ;  /* 0x0000000000027919 */ /* 0x000e620000000000 */
[----:B------:R-:W-:Y:S01]  /*3f60*/  ULOP3.LUT UR8, URZ, UR8, URZ, 0x33, !UPT ;  /* 0x00000008ff087292 */ /* 0x000fe2000f8e33ff */
[----:B------:R-:W-:Y:S01]  /*3f70*/  LOP3.LUT R4, RZ, UR4, RZ, 0x33, !PT ;  /* 0x00000004ff047c12 */ /* 0x000fe2000f8e33ff */
[----:B------:R-:W-:Y:S02]  /*3f80*/  VOTEU.ANY UR7, UPT, PT ;  /* 0x0000000000077886 */ /* 0x000fe400038e0100 */
[----:B------:R-:W-:Y:S01]  /*3f90*/  UFLO.U32 UR7, UR7 ;  /* 0x00000007000772bd */ /* 0x000fe200080e0000 */
[----:B------:R-:W2:Y:S01]  /*3fa0*/  REDUX UR4, R4 ;  /* 0x00000000040473c4 */ /* 0x000ea20000000000 */
[----:B------:R-:W-:-:S06]  /*3fb0*/  IMAD.U32 R0, RZ, RZ, UR8 ;  /* 0x00000008ff007e24 */ /* 0x000fcc000f8e00ff */
[----:B------:R1:W-:Y:S01]  /*3fc0*/  UTCATOMSWS.AND URZ, UR8 ;  /* 0x0000000800ff79e3 */ /* 0x0003e20008000000 */
[----:B------:R-:W3:Y:S01]  /*3fd0*/  REDUX UR5, R0 ;  /* 0x00000000000573c4 */ /* 0x000ee20000000000 */
[----:B-1----:R-:W-:Y:S01]  /*3fe0*/  ISETP.EQ.U32.AND P0, PT, R2, UR7, PT ;  /* 0x0000000702007c0c */ /* 0x002fe2000bf02070 */
[----:B--2---:R-:W-:Y:S01]  /*3ff0*/  IMAD.U32 R2, RZ, RZ, UR4 ;  /* 0x00000004ff027e24 */ /* 0x004fe2000f8e00ff */
[----:B---3--:R-:W-:-:S11]  /*4000*/  MOV R3, UR5 ;  /* 0x0000000500037c02 */ /* 0x008fd60008000f00 */
[----:B------:R1:W-:Y:S04]  /*4010*/  @P0 ATOMS.AND RZ, [UR6+0x14], R3 ;  /* 0x00001403ffff098c */ /* 0x0003e8000a800006 */
[----:B------:R1:W-:Y:S01]  /*4020*/  @P0 ATOMS.AND RZ, [UR6+0x18], R2 ;  /* 0x00001802ffff098c */ /* 0x0003e2000a800006 */
[----:B------:R-:W-:Y:S05]  /*4030*/  BRA `(.L_x_84) ;  /* 0x0000000000147947 */ /* 0x000fea0003800000 */
.L_x_83:
[----:B------:R-:W-:Y:S02]  /*4040*/  MOV R2, 0x4060 ;  /* 0x0000406000027802 */ /* 0x000fe40000000f00 */
[----:B---345:R-:W-:Y:S05]  /*4050*/  CALL.REL.NOINC `($__internal_0_$__cuda_sm10x_tcgen05_guardrail_trap_col_being_dealloced_not_returned_by_alloc) ;  /* 0x0000004400107944 */ /* 0x038fea0003c00000 */
[----:B------:R-:W-:Y:S05]  /*4060*/  BRA `(.L_x_84) ;  /* 0x0000000000087947 */ /* 0x000fea0003800000 */
.L_x_82:
[----:B------:R-:W-:Y:S02]  /*4070*/  MOV R2, 0x4090 ;  /* 0x0000409000027802 */ /* 0x000fe40000000f00 */
[----:B---345:R-:W-:Y:S05]  /*4080*/  CALL.REL.NOINC `($__internal_2_$__cuda_sm10x_tcgen05_guardrail_trap_unallocated_columns_being_dealloced) ;  /* 0x00000044001c7944 */ /* 0x038fea0003c00000 */
.L_x_84:
[----:B------:R-:W-:Y:S01]  /*4090*/  NOP ;  /* 0x0000000000007918 */ /* 0x000fe20000000000 */
[----:B----4-:R-:W-:Y:S05]  /*40a0*/  EXIT ;  /* 0x000000000000794d */ /* 0x010fea0003800000 */
.L_x_55:
[----:B------:R-:W-:-:S09]  /*40b0*/  UISETP.NE.OR UP5, UPT, UR10, 0x3, !UP5 ;  /* 0x000000030a00788c */ /* 0x000fd2000efa5670 */
[----:B------:R-:W-:Y:S05]  /*40c0*/  BRA.U UP5, `(.L_x_85) ;  /* 0x0000000d05707547 */ /* 0x000fea000b800000 */
[----:B------:R-:W1:Y:S01]  /*40d0*/  LDC R0, c[0x0][0xb30] ;  /* 0x0002cc00ff007b82 */ /* 0x000e620000000800 */
[----:B------:R-:W2:Y:S01]  /*40e0*/  LDCU.64 UR8, c[0x0][0x888] ;  /* 0x00011100ff0877ac */ /* 0x000ea20008000a00 */
[----:B------:R-:W-:Y:S02]  /*40f0*/  HFMA2 R29, -RZ, RZ, 0, 0 ;  /* 0x00000000ff1d7431 */ /* 0x000fe400000001ff */
[----:B------:R-:W-:Y:S01]  /*4100*/  IMAD.MOV.U32 R31, RZ, RZ, 0x1 ;  /* 0x00000001ff1f7424 */ /* 0x000fe200078e00ff */
[----:B------:R-:W-:Y:S01]  /*4110*/  MOV R23, 0x1000 ;  /* 0x0000100000177802 */ /* 0x000fe20000000f00 */
[----:B------:R-:W3:Y:S01]  /*4120*/  LDCU.64 UR4, c[0x0][0x890] ;  /* 0x00011200ff0477ac */ /* 0x000ee20008000a00 */
[----:B------:R-:W-:Y:S01]  /*4130*/  IMAD.MOV.U32 R30, RZ, RZ, RZ ;  /* 0x000000ffff1e7224 */ /* 0x000fe200078e00ff */
[----:B------:R-:W4:Y:S01]  /*4140*/  LDC R19, c[0x0][0x370] ;  /* 0x0000dc00ff137b82 */ /* 0x000f220000000800 */
[----:B------:R-:W-:Y:S01]  /*4150*/  UMOV UR7, 0x400 ;  /* 0x0000040000077882 */ /* 0x000fe20000000000 */
[----:B------:R-:W-:-:S02]  /*4160*/  UPLOP3.LUT UP1, UPT, UPT, UPT, UPT, 0x40, 0x4 ;  /* 0x000000000004789c */ /* 0x000fc40003f2e870 */
[----:B------:R-:W-:-:S04]  /*4170*/  ULEA UR7, UR37, UR7, 0x18 ;  /* 0x0000000725077291 */ /* 0x000fc8000f8ec0ff */
[----:B------:R-:W4:Y:S01]  /*4180*/  LDC R2, c[0x0][0xb0c] ;  /* 0x0002c300ff027b82 */ /* 0x000f220000000800 */
[----:B------:R-:W-:Y:S02]  /*4190*/  UIADD3 UR13, UPT, UPT, UR7, 0x48, URZ ;  /* 0x00000048070d7890 */ /* 0x000fe4000fffe0ff */
[----:B--2---:R-:W-:Y:S02]  /*41a0*/  UISETP.NE.U32.AND UP3, UPT, UR8, URZ, UPT ;  /* 0x000000ff0800728c */ /* 0x004fe4000bf65070 */
[----:B------:R-:W-:Y:S02]  /*41b0*/  UIADD3 UR25, UPT, UPT, UR7, 0x40, URZ ;  /* 0x0000004007197890 */ /* 0x000fe4000fffe0ff */
[----:B---3--:R-:W-:Y:S01]  /*41c0*/  UISETP.NE.U32.AND UP4, UPT, UR4, URZ, UPT ;  /* 0x000000ff0400728c */ /* 0x008fe2000bf85070 */
[----:B------:R-:W2:Y:S01]  /*41d0*/  LDC R18, c[0x0][0xb20] ;  /* 0x0002c800ff127b82 */ /* 0x000ea20000000800 */
[----:B-1----:R-:W-:Y:S01]  /*41e0*/  ISETP.NE.AND P1, PT, R0, 0x1, PT ;  /* 0x000000010000780c */ /* 0x002fe20003f25270 */
[----:B------:R-:W-:-:S02]  /*41f0*/  UISETP.NE.AND.EX UP3, UPT, UR9, URZ, UPT, UP3 ;  /* 0x000000ff0900728c */ /* 0x000fc4000bf65330 */
[----:B------:R-:W-:Y:S02]  /*4200*/  UPRMT UR13, UR37, 0x654, UR13 ;  /* 0x00000654250d7896 */ /* 0x000fe4000800000d */
[----:B------:R-:W-:Y:S02]  /*4210*/  UISETP.NE.AND.EX UP4, UPT, UR5, URZ, UPT, UP4 ;  /* 0x000000ff0500728c */ /* 0x000fe4000bf85340 */
[----:B------:R-:W1:Y:S08]  /*4220*/  LDC.64 R32, c[0x0][0x348] ;  /* 0x0000d200ff207b82 */ /* 0x000e700000000a00 */
[----:B------:R-:W3:Y:S08]  /*4230*/  LDC.64 R16, c[0x0][0xb10] ;  /* 0x0002c400ff107b82 */ /* 0x000ef00000000a00 */
[----:B------:R-:W1:Y:S08]  /*4240*/  LDC.64 R6, c[0x0][0xb18] ;  /* 0x0002c600ff067b82 */ /* 0x000e700000000a00 */
[----:B------:R-:W1:Y:S08]  /*4250*/  LDC.64 R4, c[0x0][0xb28] ;  /* 0x0002ca00ff047b82 */ /* 0x000e700000000a00 */
[----:B--2-4-:R-:W1:Y:S02]  /*4260*/  LDC R22, c[0x0][0x374] ;  /* 0x0000dd00ff167b82 */ /* 0x014e640000000800 */
.L_x_94:
[C---:B------:R-:W-:Y:S02]  /*4270*/  LEA R0, R30.reuse, UR7, 0x3 ;  /* 0x000000071e007c11 */ /* 0x040fe4000f8e18ff */
[----:B------:R-:W-:Y:S02]  /*4280*/  SHF.L.U32 R3, R29, 0x1f, RZ ;  /* 0x0000001f1d037819 */ /* 0x000fe400000006ff */
[----:B------:R-:W-:Y:S02]  /*4290*/  LEA R24, R30, UR7, 0x4 ;  /* 0x000000071e187c11 */ /* 0x000fe4000f8e20ff */
[----:B--2---:R-:W2:Y:S02]  /*42a0*/  SYNCS.PHASECHK.TRANS64.TRYWAIT P0, [R0+URZ+0x70], R3 ;  /* 0x00007003000075a7 */ /* 0x004ea400080011ff */
[----:B--2---:R-:W-:Y:S05]  /*42b0*/  @!P0 BRA `(.L_x_86) ;  /* 0x0000003c00b48947 */ /* 0x004fea0003800000 */
.L_x_153:
[----:B------:R-:W-:Y:S01]  /*42c0*/  ISETP.GE.AND P0, PT, R40, 0x1, PT ;  /* 0x000000012800780c */ /* 0x000fe20003f06270 */
[----:B------:R-:W4:Y:S01]  /*42d0*/  LDS.128 R24, [R24+0x100] ;  /* 0x0001000018187984 */ /* 0x000f220000000c00 */
[----:B--2---:R-:W-:Y:S01]  /*42e0*/  VIADD R0, R0, 0x80 ;  /* 0x0000008000007836 */ /* 0x004fe20000000000 */
[----:B------:R-:W-:Y:S01]  /*42f0*/  @!PT LDS RZ, [RZ] ;  /* 0x00000000fffff984 */ /* 0x000fe20000000800 */
[----:B------:R-:W-:Y:S01]  /*4300*/  @!PT LDS RZ, [RZ] ;  /* 0x00000000fffff984 */ /* 0x000fe20000000800 */
[----:B------:R-:W-:Y:S01]  /*4310*/  @!PT LDS RZ, [RZ] ;  /* 0x00000000fffff984 */ /* 0x000fe20000000800 */
[----:B------:R-:W-:Y:S01]  /*4320*/  @!PT LDS RZ, [RZ] ;  /* 0x00000000fffff984 */ /* 0x000fe20000000800 */
[----:B------:R2:W-:Y:S06]  /*4330*/  MEMBAR.ALL.CTA ;  /* 0x0000000000007992 */ /* 0x0005ec0000008000 */
[----:B--2---:R-:W2:Y:S01]  /*4340*/  FENCE.VIEW.ASYNC.S ;  /* 0x00000000000073c6 */ /* 0x004ea20000000000 */
[----:B------:R-:W-:Y:S04]  /*4350*/  PRMT R0, RZ, 0x654, R0 ;  /* 0x00000654ff007816 */ /* 0x000fe80000000000 */
[----:B--2---:R2:W-:Y:S01]  /*4360*/  SYNCS.ARRIVE.TRANS64.RED.A1T0 RZ, [R0+URZ], RZ ;  /* 0x000000ff00ff79a7 */ /* 0x0045e200081004ff */
[----:B----4-:R-:W-:Y:S11]  /*4370*/  LOP3.LUT P3, RZ, R26, 0x1, RZ, 0xc0, !PT ;  /* 0x000000011aff7812 */ /* 0x010ff6000786c0ff */
[----:B------:R-:W-:Y:S02]  /*4380*/  @!UPT UIADD3 URZ, UPT, UPT, URZ, URZ, URZ ;  /* 0x000000fffffff290 */ /* 0x000fe4000fffe0ff */
[----:B------:R-:W-:Y:S02]  /*4390*/  @P3 MOV R13, R24 ;  /* 0x00000018000d3202 */ /* 0x000fe40000000f00 */
[----:B------:R-:W-:Y:S01]  /*43a0*/  @P3 LOP3.LUT R8, R25, 0xffff, RZ, 0xc0, !PT ;  /* 0x0000ffff19083812 */ /* 0x000fe200078ec0ff */
[----:B--2---:R-:W-:Y:S06]  /*43b0*/  @!P0 BRA `(.L_x_87) ;  /* 0x0000000000a48947 */ /* 0x004fec0003800000 */
[----:B-1----:R-:W-:Y:S01]  /*43c0*/  IMAD.HI.U32 R35, R22, R7, RZ ;  /* 0x0000000716237227 */ /* 0x002fe200078e00ff */
[----:B------:R-:W-:Y:S02]  /*43d0*/  ISETP.NE.AND P0, PT, R6, 0x1, PT ;  /* 0x000000010600780c */ /* 0x000fe40003f05270 */
[----:B------:R-:W-:Y:S01]  /*43e0*/  ISETP.NE.AND P2, PT, R40, 0x1, PT ;  /* 0x000000012800780c */ /* 0x000fe20003f45270 */
[----:B---3--:R-:W-:Y:S01]  /*43f0*/  IMAD.HI.U32 R34, R19, R16, RZ ;  /* 0x0000001013227227 */ /* 0x008fe200078e00ff */
[----:B------:R-:W-:Y:S02]  /*4400*/  SHF.R.U32.HI R35, RZ, R18, R35 ;  /* 0x00000012ff237219 */ /* 0x000fe40000011623 */
[----:B------:R-:W-:Y:S01]  /*4410*/  ISETP.NE.AND P4, PT, R2, 0x1, PT ;  /* 0x000000010200780c */ /* 0x000fe20003f85270 */
[----:B------:R-:W-:Y:S01]  /*4420*/  IMAD.HI.U32 R36, R13, R16, RZ ;  /* 0x000000100d247227 */ /* 0x000fe200078e00ff */
[----:B------:R-:W-:Y:S02]  /*4430*/  SHF.R.U32.HI R34, RZ, R17, R34 ;  /* 0x00000011ff227219 */ /* 0x000fe40000011622 */
[----:B------:R-:W-:Y:S01]  /*4440*/  SEL R3, R22, R35, !P0 ;  /* 0x0000002316037207 */ /* 0x000fe20004000000 */
[C---:B------:R-:W-:Y:S01]  /*4450*/  IMAD.HI.U32 R35, R8.reuse, R7, RZ ;  /* 0x0000000708237227 */ /* 0x040fe200078e00ff */
[----:B------:R-:W-:Y:S02]  /*4460*/  SEL R11, R19, R34, !P4 ;  /* 0x00000022130b7207 */ /* 0x000fe40006000000 */
[----:B------:R-:W-:Y:S01]  /*4470*/  SHF.R.U32.HI R36, RZ, R17, R36 ;  /* 0x00000011ff247219 */ /* 0x000fe20000011624 */
[----:B------:R-:W-:Y:S01]  /*4480*/  IMAD.HI.U32 R38, R3, R4, RZ ;  /* 0x0000000403267227 */ /* 0x000fe200078e00ff */
[----:B------:R-:W-:Y:S03]  /*4490*/  SHF.R.U32.HI R35, RZ, R18, R35 ;  /* 0x00000012ff237219 */ /* 0x000fe60000011623 */
[----:B------:R-:W-:Y:S01]  /*44a0*/  IMAD.HI.U32 R34, R11, R4, RZ ;  /* 0x000000040b227227 */ /* 0x000fe200078e00ff */
[----:B------:R-:W-:Y:S02]  /*44b0*/  @P2 SHF.R.U32.HI R3, RZ, R5, R38 ;  /* 0x00000005ff032219 */ /* 0x000fe40000011626 */
[----:B------:R-:W-:Y:S02]  /*44c0*/  SEL R9, R8, R35, !P0 ;  /* 0x0000002308097207 */ /* 0x000fe40004000000 */
[----:B------:R-:W-:Y:S01]  /*44d0*/  @P2 SHF.R.U32.HI R11, RZ, R5, R34 ;  /* 0x00000005ff0b2219 */ /* 0x000fe20000011622 */
[C---:B------:R-:W-:Y:S01]  /*44e0*/  IMAD R10, R40.reuse, R3, RZ ;  /* 0x00000003280a7224 */ /* 0x040fe200078e02ff */
[----:B------:R-:W-:Y:S01]  /*44f0*/  SEL R3, R13, R36, !P4 ;  /* 0x000000240d037207 */ /* 0x000fe20006000000 */
[C---:B------:R-:W-:Y:S03]  /*4500*/  IMAD.HI.U32 R14, R9.reuse, R4, RZ ;  /* 0x00000004090e7227 */ /* 0x040fe600078e00ff */
[----:B------:R-:W-:Y:S01]  /*4510*/  ISETP.GE.AND P0, PT, R9, R10, PT ;  /* 0x0000000a0900720c */ /* 0x000fe20003f06270 */
[C---:B------:R-:W-:Y:S01]  /*4520*/  IMAD R12, R40.reuse, R11, RZ ;  /* 0x0000000b280c7224 */ /* 0x040fe200078e02ff */
[-C--:B------:R-:W-:Y:S04]  /*4530*/  SHF.R.U32.HI R14, RZ, R5.reuse, R14 ;  /* 0x00000005ff0e7219 */ /* 0x080fe8000001160e */
[----:B------:R-:W-:Y:S02]  /*4540*/  ISETP.GE.OR P0, PT, R3, R12, P0 ;  /* 0x0000000c0300720c */ /* 0x000fe40000706670 */
[----:B------:R-:W-:Y:S05]  /*4550*/  SEL R15, R9, R14, !P2 ;  /* 0x0000000e090f7207 */ /* 0x000fea0005000000 */
[----:B------:R-:W-:Y:S04]  /*4560*/  IMAD.MOV R14, RZ, RZ, -R15 ;  /* 0x000000ffff0e7224 */ /* 0x000fe800078e0a0f */
[----:B------:R-:W-:Y:S02]  /*4570*/  IMAD R14, R40, R14, R9 ;  /* 0x0000000e280e7224 */ /* 0x000fe400078e0209 */
[C---:B------:R-:W-:Y:S05]  /*4580*/  @!P0 IMAD.HI.U32 R10, R3.reuse, R4, RZ ;  /* 0x00000004030a8227 */ /* 0x040fea00078e00ff */
[----:B------:R-:W-:Y:S04]  /*4590*/  @!P0 SHF.R.U32.HI R10, RZ, R5, R10 ;  /* 0x00000005ff0a8219 */ /* 0x000fe8000001160a */
[----:B------:R-:W-:Y:S01]  /*45a0*/  @!P0 SEL R0, R3, R10, !P2 ;  /* 0x0000000a03008207 */ /* 0x000fe20005000000 */
[----:B------:R-:W-:Y:S03]  /*45b0*/  IMAD.MOV R10, RZ, RZ, -R3 ;  /* 0x000000ffff0a7224 */ /* 0x000fe600078e0a03 */
[----:B------:R-:W-:Y:S01]  /*45c0*/  @!P0 IADD3 R15, PT, PT, R15, -R0, RZ ;  /* 0x800000000f0f8210 */ /* 0x000fe20007ffe0ff */
[----:B------:R-:W-:Y:S01]  /*45d0*/  @!P0 IMAD R0, R11, R14, R0 ;  /* 0x0000000e0b008224 */ /* 0x000fe200078e0200 */
[----:B------:R-:W-:Y:S01]  /*45e0*/  IADD3 R11, PT, PT, -R9, RZ, RZ ;  /* 0x000000ff090b7210 */ /* 0x000fe20007ffe1ff */
[----:B------:R-:W-:Y:S02]  /*45f0*/  IMAD R13, R2, R10, R13 ;  /* 0x0000000a020d7224 */ /* 0x000fe400078e020d */
[----:B------:R-:W-:Y:S02]  /*4600*/  @!P0 IMAD R9, R15, R40, R3 ;  /* 0x000000280f098224 */ /* 0x000fe400078e0203 */
[----:B------:R-:W-:Y:S02]  /*4610*/  @!P0 IMAD.MOV.U32 R3, RZ, RZ, R0 ;  /* 0x000000ffff038224 */ /* 0x000fe400078e0000 */
[----:B------:R-:W-:Y:S02]  /*4620*/  IMAD R8, R6, R11, R8 ;  /* 0x0000000b06087224 */ /* 0x000fe400078e0208 */
[----:B------:R-:W-:Y:S02]  /*4630*/  IMAD R13, R3, R2, R13 ;  /* 0x00000002030d7224 */ /* 0x000fe400078e020d */
[----:B------:R-:W-:Y:S02]  /*4640*/  IMAD R8, R9, R6, R8 ;  /* 0x0000000609087224 */ /* 0x000fe400078e0208 */
.L_x_87:
[----:B------:R-:W-:Y:S05]  /*4650*/  BRA.U UP1, `(.L_x_88) ;  /* 0x0000000101107547 */ /* 0x000fea000b800000 */
[----:B------:R-:W-:Y:S04]  /*4660*/  MOV R0, UR6 ;  /* 0x0000000600007c02 */ /* 0x000fe80008000f00 */
[----:B------:R-:W-:Y:S04]  /*4670*/  SHF.L.U32 R3, R0, 0x1f, RZ ;  /* 0x0000001f00037819 */ /* 0x000fe800000006ff */
[----:B------:R-:W2:Y:S02]  /*4680*/  SYNCS.PHASECHK.TRANS64.TRYWAIT P0, [UR7+0x68], R3 ;  /* 0x00006803ff0075a7 */ /* 0x000ea40008001107 */
[----:B--2---:R-:W-:Y:S05]  /*4690*/  @!P0 BRA `(.L_x_89) ;  /* 0x0000003800d08947 */ /* 0x004fea0003800000 */
.L_x_88:
[----:B------:R-:W-:Y:S02]  /*46a0*/  R2UR UR26, R20 ;  /* 0x00000000141a72ca */ /* 0x000fe400000e0000 */
[----:B------:R-:W-:Y:S02]  /*46b0*/  R2UR UR27, R21 ;  /* 0x00000000151b72ca */ /* 0x000fe400000e0000 */
[----:B------:R-:W-:Y:S02]  /*46c0*/  ISETP.NE.U32.AND P2, PT, RZ, UR4, PT ;  /* 0x00000004ff007c0c */ /* 0x000fe4000bf45070 */
[----:B------:R-:W-:Y:S02]  /*46d0*/  SHF.L.U32 R12, R31, 0x1f, RZ ;  /* 0x0000001f1f0c7819 */ /* 0x000fe400000006ff */
[----:B------:R-:W-:Y:S05]  /*46e0*/  ISETP.NE.AND.EX P2, PT, RZ, UR5, PT, P2 ;  /* 0x00000005ff007c0c */ /* 0x000fea000bf45320 */
[----:B------:R-:W-:Y:S02]  /*46f0*/  USHF.L.U32 UR26, UR26, 0x7, URZ ;  /* 0x000000071a1a7899 */ /* 0x000fe400080006ff */
[----:B------:R-:W-:Y:S01]  /*4700*/  USHF.L.U32 UR27, UR27, 0x6, URZ ;  /* 0x000000061b1b7899 */ /* 0x000fe200080006ff */
[----:B------:R-:W-:Y:S11]  /*4710*/  BRA.U !UP4, `(.L_x_90) ;  /* 0x000000010c347547 */ /* 0x000ff6000b800000 */
[----:B------:R-:W-:Y:S01]  /*4720*/  UPLOP3.LUT UP0, UPT, UPT, UPT, UP3, 0x80, 0x8 ;  /* 0x000000000008789c */ /* 0x000fe20003f0f030 */
[----:B--2---:R-:W-:Y:S02]  /*4730*/  HFMA2 R0, -RZ, RZ, 0, 5.9604644775390625e-08 ;  /* 0x00000001ff007431 */ /* 0x004fe400000001ff */
[----:B------:R-:W-:Y:S03]  /*4740*/  IMAD.MOV.U32 R95, RZ, RZ, 0x1 ;  /* 0x00000001ff5f7424 */ /* 0x000fe600078e00ff */
[----:B------:R-:W-:Y:S05]  /*4750*/  PLOP3.LUT P0, PT, PT, PT, UP0, 0x80, 0x8 ;  /* 0x000000000008781c */ /* 0x000fea0003f0f008 */
[----:B------:R-:W2:Y:S01]  /*4760*/  @UP0 LDCU.64 UR10, c[0x0][0x888] ;  /* 0x00011100ff0a07ac */ /* 0x000ea20008000a00 */
[----:B------:R-:W-:Y:S07]  /*4770*/  @UP0 UIMAD UR8, UR36, UR4, URZ ;  /* 0x00000004240802a4 */ /* 0x000fee000f8e02ff */
[----:B------:R-:W-:Y:S01]  /*4780*/  @!P0 PRMT R95, R0, 0x7610, R95 ;  /* 0x00007610005f8816 */ /* 0x000fe2000000005f */
[----:B--2---:R-:W-:Y:S03]  /*4790*/  @UP0 UIMAD.WIDE UR10, UR8, 0x4, UR10 ;  /* 0x00000004080a08a5 */ /* 0x004fe6000f8e020a */
[----:B------:R-:W2:Y:S03]  /*47a0*/  @!UP0 LDCU UR8, c[0x0][0x880] ;  /* 0x00011000ff0887ac */ /* 0x000ea60008000800 */
[----:B------:R-:W-:Y:S01]  /*47b0*/  IMAD.U32 R10, RZ, RZ, UR10 ;  /* 0x0000000aff0a7e24 */ /* 0x000fe2000f8e00ff */
[----:B------:R-:W-:Y:S05]  /*47c0*/  MOV R11, UR11 ;  /* 0x0000000b000b7c02 */ /* 0x000fea0008000f00 */
[----:B-----5:R4:W5:Y:S02]  /*47d0*/  @P0 LDG.E R49, desc[UR46][R10.64] ;  /* 0x0000002e0a310981 */ /* 0x020964000c1e1900 */
[----:B--2-4-:R-:W-:Y:S07]  /*47e0*/  @!P0 IMAD.U32 R49, RZ, RZ, UR8 ;  /* 0x00000008ff318e24 */ /* 0x014fee000f8e00ff */
.L_x_90:
[----:B-----5:R-:W-:Y:S01]  /*47f0*/  @!P2 FSETP.EQ.AND P0, PT, R49, RZ, PT ;  /* 0x000000ff3100a20b */ /* 0x020fe20003f02000 */
[----:B------:R-:W-:Y:S01]  /*4800*/  @!UPT UIADD3 URZ, UPT, UPT, URZ, URZ, URZ ;  /* 0x000000fffffff290 */ /* 0x000fe2000fffe0ff */
[----:B------:R-:W-:Y:S11]  /*4810*/  @!P2 BRA `(.L_x_91) ;  /* 0x000000000014a947 */ /* 0x000ff60003800000 */
[----:B------:R-:W-:Y:S02]  /*4820*/  LOP3.LUT P2, RZ, R95, 0xff, RZ, 0xc0, !PT ;  /* 0x000000ff5fff7812 */ /* 0x000fe4000784c0ff */
[----:B------:R-:W-:Y:S04]  /*4830*/  PLOP3.LUT P0, PT, PT, PT, UP0, 0x80, 0x8 ;  /* 0x000000000008781c */ /* 0x000fe80003f0f008 */
[----:B------:R-:W-:Y:S07]  /*4840*/  PLOP3.LUT P0, PT, P0, PT, PT, 0x8, 0x80 ;  /* 0x000000000080781c */ /* 0x000fee000070e170 */
[----:B------:R-:W-:Y:S11]  /*4850*/  @P2 FSETP.EQ.AND P0, PT, R49, RZ, PT ;  /* 0x000000ff3100220b */ /* 0x000ff60003f02000 */
[----:B------:R-:W-:Y:S02]  /*4860*/  @!UPT UIADD3 URZ, UPT, UPT, URZ, URZ, URZ ;  /* 0x000000fffffff290 */ /* 0x000fe4000fffe0ff */
.L_x_91:
[----:B------:R-:W4:Y:S01]  /*4870*/  SYNCS.PHASECHK.TRANS64.TRYWAIT P2, [UR7+0x50], R12 ;  /* 0x0000500cff0075a7 */ /* 0x000f220008041107 */
[----:B------:R-:W-:Y:S04]  /*4880*/  ELECT P4, URZ, PT ;  /* 0x0000000000ff782f */ /* 0x000fe80003880000 */
[----:B------:R-:W-:Y:S11]  /*4890*/  PLOP3.LUT P4, PT, P0, P4, PT, 0xf2, 0x2f ;  /* 0x00000000002f781c */ /* 0x000ff60000789e72 */
[----:B------:R-:W-:Y:S02]  /*48a0*/  @!UPT UIADD3 URZ, UPT, UPT, URZ, URZ, URZ ;  /* 0x000000fffffff290 */ /* 0x000fe4000fffe0ff */
[----:B-1----:R-:W-:Y:S05]  /*48b0*/  @!P4 IADD3 R21, P0, PT, R32, 0x580, RZ ;  /* 0x000005802015c810 */ /* 0x002fea0007f1e0ff */
[----:B------:R-:W-:Y:S01]  /*48c0*/  @!P4 IMAD.X R20, RZ, RZ, R33, P0 ;  /* 0x000000ffff14c224 */ /* 0x000fe200000e0621 */
[----:B----4-:R-:W-:Y:S07]  /*48d0*/  @!P2 BRA `(.L_x_92) ;  /* 0x000000380058a947 */ /* 0x010fee0003800000 */
.L_x_156:
[----:B------:R-:W4:Y:S01]  /*48e0*/  LDC.64 R14, c[0x0][0xb10] ;  /* 0x0002c400ff0e7b82 */ /* 0x000f220000000a00 */
[----:B------:R-:W-:Y:S01]  /*48f0*/  @!P4 R2UR UR9, R21 ;  /* 0x000000001509c2ca */ /* 0x000fe200000e0000 */
[----:B------:R-:W-:Y:S01]  /*4900*/  VOTEU.ALL UP1, P4 ;  /* 0x0000000000ff7886 */ /* 0x000fe20002020000 */
[----:B------:R-:W-:Y:S01]  /*4910*/  @!P4 R2UR UR8, R20 ;  /* 0x000000001408c2ca */ /* 0x000fe200000e0000 */
[----:B------:R-:W-:Y:S01]  /*4920*/  VOTEU.ALL UP2, P4 ;  /* 0x0000000000ff7886 */ /* 0x000fe20002040000 */
[----:B------:R-:W-:Y:S03]  /*4930*/  UMOV UR16, 0x0 ;  /* 0x0000000000107882 */ /* 0x000fe60000000000 */
[----:B------:R-:W5:Y:S01]  /*4940*/  LDC.64 R10, c[0x0][0xb18] ;  /* 0x0002c600ff0a7b82 */ /* 0x000f620000000a00 */
[----:B------:R-:W-:Y:S01]  /*4950*/  @!UP1 UIADD3 UR24, UPT, UPT, UR7, 0x200, URZ ;  /* 0x0000020007189890 */ /* 0x000fe2000fffe0ff */
[----:B------:R-:W-:Y:S01]  /*4960*/  @P3 SHF.R.U32.HI R28, RZ, 0x10, R25 ;  /* 0x00000010ff1c3819 */ /* 0x000fe20000011619 */
[----:B------:R-:W-:Y:S01]  /*4970*/  UMOV UR17, 0x10000000 ;  /* 0x1000000000117882 */ /* 0x000fe20000000000 */
[----:B------:R-:W-:Y:S01]  /*4980*/  UMOV UR28, UR36 ;  /* 0x00000024001c7c82 */ /* 0x000fe20008000000 */
[----:B------:R-:W-:Y:S03]  /*4990*/  @!UP1 UIADD3 UR10, UPT, UPT, UR26, 0x40, URZ ;  /* 0x000000401a0a9890 */ /* 0x000fe6000fffe0ff */
[----:B--2---:R-:W2:Y:S01]  /*49a0*/  @!P1 LDC R0, c[0x0][0xb20] ;  /* 0x0002c800ff009b82 */ /* 0x004ea20000000800 */
[----:B------:R-:W-:Y:S01]  /*49b0*/  UMOV UR11, UR27 ;  /* 0x0000001b000b7c82 */ /* 0x000fe20008000000 */
[----:B------:R-:W-:Y:S01]  /*49c0*/  IMAD.U32 R20, RZ, RZ, UR9 ;  /* 0x00000009ff147e24 */ /* 0x000fe2000f8e00ff */
[----:B------:R-:W-:Y:S05]  /*49d0*/  UMOV UR9, UR25 ;  /* 0x0000001900097c82 */ /* 0x000fea0008000000 */
[----:B-1----:R-:W1:Y:S01]  /*49e0*/  @!P1 LDC R3, c[0x0][0xb0c] ;  /* 0x0002c300ff039b82 */ /* 0x002e620000000800 */
[----:B------:R-:W-:Y:S01]  /*49f0*/  IMAD.U32 R21, RZ, RZ, UR8 ;  /* 0x00000008ff157e24 */ /* 0x000fe2000f8e00ff */
[----:B------:R-:W-:Y:S01]  /*4a00*/  @!UP1 UIADD3 UR8, UPT, UPT, UR7, 0xa00, URZ ;  /* 0x00000a0007089890 */ /* 0x000fe2000fffe0ff */
[----:B------:R-:W-:Y:S01]  /*4a10*/  @!P4 R2UR UR18, R20 ;  /* 0x000000001412c2ca */ /* 0x000fe200000e0000 */
[----:B------:R-:W-:Y:S01]  /*4a20*/  VOTEU.ALL UP1, P4 ;  /* 0x0000000000ff7886 */ /* 0x000fe20002020000 */
[----:B------:R-:W-:Y:S01]  /*4a30*/  @!P4 IMAD.MOV.U32 R20, RZ, RZ, 0x1000 ;  /* 0x00001000ff14c424 */ /* 0x000fe200078e00ff */
[----:B------:R-:W-:Y:S01]  /*4a40*/  @!P4 R2UR UR19, R21 ;  /* 0x000000001513c2ca */ /* 0x000fe200000e0000 */
[----:B------:R-:W-:Y:S01]  /*4a50*/  UMOV UR12, UR36 ;  /* 0x00000024000c7c82 */ /* 0x000fe20008000000 */
[----:B------:R-:W-:Y:S01]  /*4a60*/  UPRMT UR14, UR37, 0x654, UR25 ;  /* 0x00000654250e7896 */ /* 0x000fe20008000019 */
[----:B------:R-:W-:Y:S10]  /*4a70*/  VIADD R30, R30, 0x1 ;  /* 0x000000011e1e7836 */ /* 0x000ff40000000000 */
[----:B------:R1:W-:Y:S02]  /*4a80*/  @!UP2 UTMALDG.3D [UR24], [UR18], desc[UR16] ;  /* 0x000010181200a5b4 */ /* 0x0003e40008011000 */
[----:B-1----:R-:W-:Y:S01]  /*4a90*/  @!P1 ISETP.NE.AND P2, PT, R3, 0x1, PT ;  /* 0x000000010300980c */ /* 0x002fe20003f45270 */
[C---:B----4-:R-:W-:Y:S01]  /*4aa0*/  @!P1 IMAD.HI.U32 R14, R13.reuse, R14, RZ ;  /* 0x0000000e0d0e9227 */ /* 0x050fe200078e00ff */
[----:B-----5:R-:W-:Y:S01]  /*4ab0*/  @!P1 ISETP.NE.AND P0, PT, R10, 0x1, PT ;  /* 0x000000010a00980c */ /* 0x020fe20003f05270 */
[----:B------:R1:W-:Y:S01]  /*4ac0*/  @!UP1 UTMALDG.3D [UR8], [UR18], desc[UR16] ;  /* 0x00001008120095b4 */ /* 0x0003e20008011000 */
[----:B------:R1:W-:Y:S01]  /*4ad0*/  @!P4 SYNCS.ARRIVE.TRANS64.RED.A0TR RZ, [UR7+0x40], R20 ;  /* 0x00004014ffffc9a7 */ /* 0x0003e20008300407 */
[C---:B------:R-:W-:Y:S01]  /*4ae0*/  @!P1 IMAD.HI.U32 R11, R8.reuse, R11, RZ ;  /* 0x0000000b080b9227 */ /* 0x040fe200078e00ff */
[----:B------:R-:W-:Y:S04]  /*4af0*/  @!P1 SHF.R.U32.HI R14, RZ, R15, R14 ;  /* 0x0000000fff0e9219 */ /* 0x000fe8000001160e */
[----:B--2---:R-:W-:Y:S02]  /*4b00*/  @!P1 SHF.R.U32.HI R9, RZ, R0, R11 ;  /* 0x00000000ff099219 */ /* 0x004fe4000001160b */
[----:B------:R-:W-:Y:S02]  /*4b10*/  @!P1 SEL R14, R13, R14, !P2 ;  /* 0x0000000e0d0e9207 */ /* 0x000fe40005000000 */
[----:B------:R-:W-:Y:S05]  /*4b20*/  @!P1 SEL R9, R8, R9, !P0 ;  /* 0x0000000908099207 */ /* 0x000fea0004000000 */
[----:B------:R-:W-:Y:S01]  /*4b30*/  @!P1 IMAD.IADD R0, R9, 0x1, -R14 ;  /* 0x0000000109009824 */ /* 0x000fe200078e0a0e */
[----:B------:R-:W-:Y:S01]  /*4b40*/  SYNCS.ARRIVE.TRANS64.RED.A1T0 RZ, [UR14], RZ ;  /* 0x000000ffffff79a7 */ /* 0x000fe2000810040e */
[----:B------:R-:W-:Y:S02]  /*4b50*/  @!P1 IMAD.IADD R9, R14, 0x1, -R9 ;  /* 0x000000010e099824 */ /* 0x000fe400078e0a09 */
[----:B------:R-:W-:Y:S02]  /*4b60*/  @!P1 IMAD R13, R0, R3, R13 ;  /* 0x00000003000d9224 */ /* 0x000fe400078e020d */
[----:B------:R-:W-:Y:S01]  /*4b70*/  @!P1 IMAD R8, R9, R10, R8 ;  /* 0x0000000a09089224 */ /* 0x000fe200078e0208 */
[----:B------:R-:W2:Y:S02]  /*4b80*/  SYNCS.PHASECHK.TRANS64.TRYWAIT P5, [UR7+0x58], R12 ;  /* 0x0000580cff0075a7 */ /* 0x000ea400080a1107 */
[----:B-12---:R-:W-:Y:S05]  /*4b90*/  @!P5 BRA `(.L_x_93) ;  /* 0x0000003400c0d947 */ /* 0x006fea0003800000 */
.L_x_158:
[----:B-1----:R-:W-:Y:S01]  /*4ba0*/  @!P4 IADD3 R3, P0, PT, R32, 0x580, RZ ;  /* 0x000005802003c810 */ /* 0x002fe20007f1e0ff */
[----:B------:R-:W-:Y:S01]  /*4bb0*/  VOTEU.ALL UP1, P4 ;  /* 0x0000000000ff7886 */ /* 0x000fe20002020000 */
[----:B------:R-:W-:Y:S01]  /*4bc0*/  VOTEU.ALL UP2, P4 ;  /* 0x0000000000ff7886 */ /* 0x000fe20002040000 */
[----:B------:R-:W-:Y:S01]  /*4bd0*/  UMOV UR14, 0x0 ;  /* 0x00000000000e7882 */ /* 0x000fe20000000000 */
[----:B------:R-:W-:Y:S01]  /*4be0*/  @!P4 R2UR UR9, R3 ;  /* 0x000000000309c2ca */ /* 0x000fe200000e0000 */
[----:B------:R-:W-:Y:S01]  /*4bf0*/  @!P4 IMAD.X R0, RZ, RZ, R33, P0 ;  /* 0x000000ffff00c224 */ /* 0x000fe200000e0621 */
[----:B------:R-:W-:Y:S01]  /*4c00*/  @!UP1 UIADD3 UR17, UPT, UPT, UR7, 0x48, URZ ;  /* 0x0000004807119890 */ /* 0x000fe2000fffe0ff */
[----:B------:R-:W-:Y:S01]  /*4c10*/  ISETP.NE.AND P0, PT, R30, 0x2, PT ;  /* 0x000000021e00780c */ /* 0x000fe20003f05270 */
[----:B------:R-:W-:Y:S01]  /*4c20*/  @!UP1 UIADD3 UR18, UPT, UPT, UR26, 0x20, URZ ;  /* 0x000000201a129890 */ /* 0x000fe2000fffe0ff */
[----:B------:R-:W-:Y:S01]  /*4c30*/  LOP3.LUT R31, R31, 0x1, RZ, 0x3c, !PT ;  /* 0x000000011f1f7812 */ /* 0x000fe200078e3cff */
[----:B------:R-:W-:Y:S01]  /*4c40*/  @!UP1 UIADD3 UR16, UPT, UPT, UR7, 0x1200, URZ ;  /* 0x0000120007109890 */ /* 0x000fe2000fffe0ff */
[----:B------:R-:W-:Y:S01]  /*4c50*/  @!P4 R2UR UR8, R0 ;  /* 0x000000000008c2ca */ /* 0x000fe200000e0000 */
[----:B------:R-:W-:Y:S01]  /*4c60*/  UMOV UR15, 0x10000000 ;  /* 0x10000000000f7882 */ /* 0x000fe20000000000 */
[----:B------:R-:W-:Y:S01]  /*4c70*/  UMOV UR19, UR27 ;  /* 0x0000001b00137c82 */ /* 0x000fe20008000000 */
[----:B------:R-:W-:Y:S01]  /*4c80*/  UMOV UR20, UR36 ;  /* 0x0000002400147c82 */ /* 0x000fe20008000000 */
[----:B------:R-:W-:Y:S01]  /*4c90*/  @!UP1 UIADD3 UR10, UPT, UPT, UR26, 0x60, URZ ;  /* 0x000000601a0a9890 */ /* 0x000fe2000fffe0ff */
[----:B------:R-:W-:Y:S01]  /*4ca0*/  SEL R0, RZ, 0x1, P0 ;  /* 0x00000001ff007807 */ /* 0x000fe20000000000 */
[----:B------:R-:W-:Y:S01]  /*4cb0*/  IMAD.U32 R10, RZ, RZ, UR9 ;  /* 0x00000009ff0a7e24 */ /* 0x000fe2000f8e00ff */
[----:B------:R-:W-:Y:S01]  /*4cc0*/  UMOV UR11, UR27 ;  /* 0x0000001b000b7c82 */ /* 0x000fe20008000000 */
[----:B------:R-:W-:Y:S01]  /*4cd0*/  UMOV UR12, UR36 ;  /* 0x00000024000c7c82 */ /* 0x000fe20008000000 */
[----:B------:R-:W-:Y:S01]  /*4ce0*/  UMOV UR9, UR17 ;  /* 0x0000001100097c82 */ /* 0x000fe20008000000 */
[----:B------:R-:W-:Y:S01]  /*4cf0*/  @P3 R2UR UR36, R28 ;  /* 0x000000001c2432ca */ /* 0x000fe200000e0000 */
[----:B------:R-:W-:Y:S01]  /*4d00*/  IMAD.IADD R20, R8, 0x1, R94 ;  /* 0x0000000108147824 */ /* 0x000fe200078e025e */
[----:B------:R-:W-:Y:S01]  /*4d10*/  @!P4 R2UR UR22, R10 ;  /* 0x000000000a16c2ca */ /* 0x000fe200000e0000 */
[----:B------:R-:W-:Y:S01]  /*4d20*/  IMAD.U32 R11, RZ, RZ, UR8 ;  /* 0x00000008ff0b7e24 */ /* 0x000fe2000f8e00ff */
[----:B------:R-:W-:Y:S01]  /*4d30*/  @!UP1 UIADD3 UR8, UPT, UPT, UR7, 0x1a00, URZ ;  /* 0x00001a0007089890 */ /* 0x000fe2000fffe0ff */
[----:B------:R-:W-:Y:S01]  /*4d40*/  LOP3.LUT R29, R29, R0, RZ, 0x3c, !PT ;  /* 0x000000001d1d7212 */ /* 0x000fe200078e3cff */
[----:B------:R-:W-:Y:S01]  /*4d50*/  VOTEU.ALL UP1, P4 ;  /* 0x0000000000ff7886 */ /* 0x000fe20002020000 */
[----:B------:R-:W-:Y:S01]  /*4d60*/  IMAD.IADD R21, R13, 0x1, R96 ;  /* 0x000000010d157824 */ /* 0x000fe200078e0260 */
[----:B------:R-:W-:Y:S02]  /*4d70*/  @!P4 R2UR UR23, R11 ;  /* 0x000000000b17c2ca */ /* 0x000fe400000e0000 */
[----:B------:R-:W-:Y:S11]  /*4d80*/  SEL R30, R30, RZ, P0 ;  /* 0x000000ff1e1e7207 */ /* 0x000ff60000000000 */
[----:B------:R2:W-:Y:S01]  /*4d90*/  @!UP2 UTMALDG.3D [UR16], [UR22], desc[UR14] ;  /* 0x00000e101600a5b4 */ /* 0x0005e20008011000 */
[----:B------:R2:W-:Y:S01]  /*4da0*/  @!UP1 UTMALDG.3D [UR8], [UR22], desc[UR14] ;  /* 0x00000e08160095b4 */ /* 0x0005e20008011000 */
[----:B------:R2:W-:Y:S01]  /*4db0*/  @!P4 SYNCS.ARRIVE.TRANS64.RED.A0TR RZ, [UR7+0x48], R23 ;  /* 0x00004817ffffc9a7 */ /* 0x0005e20008300407 */
[----:B------:R-:W-:Y:S01]  /*4dc0*/  UPLOP3.LUT UP1, UPT, UPT, UPT, UPT, 0x80, 0x8 ;  /* 0x000000000008789c */ /* 0x000fe20003f2f070 */
[----:B------:R-:W-:Y:S01]  /*4dd0*/  SYNCS.ARRIVE.TRANS64.RED.A1T0 RZ, [UR13], RZ ;  /* 0x000000ffffff79a7 */ /* 0x000fe2000810040d */
[----:B------:R-:W-:Y:S09]  /*4de0*/  @P3 BRA `(.L_x_94) ;  /* 0xfffffff400203947 */ /* 0x000ff2000383ffff */
[----:B------:R-:W-:-:S04]  /*4df0*/  SHF.L.U32 R3, R31, 0x1f, RZ ;  /* 0x0000001f1f037819 */ /* 0x000fc800000006ff */
[----:B------:R-:W1:Y:S02]  /*4e00*/  SYNCS.PHASECHK.TRANS64.TRYWAIT P0, [UR7+0x50], R3 ;  /* 0x00005003ff0075a7 */ /* 0x000e640008001107 */
[----:B-1----:R-:W-:Y:S05]  /*4e10*/  @!P0 BRA `(.L_x_95) ;  /* 0x0000003400388947 */ /* 0x002fea0003800000 */
.L_x_160:
[----:B-1----:R-:W-:-:S07]  /*4e20*/  MOV R0, UR7 ;  /* 0x0000000700007c02 */ /* 0x002fce0008000f00 */
.L_x_96:
[----:B-1----:R-:W-:-:S04]  /*4e30*/  SHF.L.U32 R3, R31, 0x1f, RZ ;  /* 0x0000001f1f037819 */ /* 0x002fc800000006ff */
[----:B------:R1:W4:Y:S03]  /*4e40*/  SYNCS.PHASECHK.TRANS64.TRYWAIT P0, [R0+URZ+0x58], R3 ;  /* 0x00005803000075a7 */ /* 0x00032600080011ff */
[----:B----4-:R-:W-:Y:S05]  /*4e50*/  @!P0 NANOSLEEP.SYNCS 0x989680 ;  /* 0x009896800000895d */ /* 0x010fea0003900000 */
[----:B------:R-:W4:Y:S02]  /*4e60*/  @!P0 SYNCS.PHASECHK.TRANS64 P0, [R0+URZ+0x58], R3 ;  /* 0x00005803000085a7 */ /* 0x000f2400080010ff */
[----:B--2-4-:R-:W-:Y:S05]  /*4e70*/  @P0 EXIT ;  /* 0x000000000000094d */ /* 0x014fea0003800000 */
[----:B------:R-:W-:Y:S05]  /*4e80*/  BRA `(.L_x_96) ;  /* 0xfffffffc00e87947 */ /* 0x000fea000383ffff */
.L_x_85:
[----:B------:R-:W-:-:S06]  /*4e90*/  UISETP.GE.AND UP1, UPT, UR10, 0x4, UPT ;  /* 0x000000040a00788c */ /* 0x000fcc000bf26270 */
[----:B------:R-:W-:-:S13]  /*4ea0*/  PLOP3.LUT P0, PT, PT, PT, UP1, 0x80, 0x8 ;  /* 0x000000000008781c */ /* 0x000fda0003f0f018 */
[----:B------:R-:W-:Y:S05]  /*4eb0*/  @!P0 EXIT ;  /* 0x000000000000894d */ /* 0x000fea0003800000 */
[----:B------:R-:W-:Y:S01]  /*4ec0*/  BAR.SYNC.DEFER_BLOCKING 0x6, 0xa0 ;  /* 0x0182800000007b1d */ /* 0x000fe20000010000 */
[C---:B------:R-:W-:Y:S01]  /*4ed0*/  IMAD.SHL.U32 R101, R109.reuse, 0x20, RZ ;  /* 0x000000206d657824 */ /* 0x040fe200078e00ff */
[----:B------:R-:W-:Y:S01]  /*4ee0*/  CS2R R106, SRZ ;  /* 0x00000000006a7805 */ /* 0x000fe2000001ff00 */
[C---:B------:R-:W-:Y:S01]  /*4ef0*/  IMAD.SHL.U32 R3, R109.reuse, 0x4, RZ ;  /* 0x000000046d037824 */ /* 0x040fe200078e00ff */
[----:B------:R-:W-:Y:S01]  /*4f00*/  CS2R R104, SRZ ;  /* 0x0000000000687805 */ /* 0x000fe2000001ff00 */
[----:B------:R-:W-:Y:S01]  /*4f10*/  IMAD.U32 R47, R109, 0x10000, RZ ;  /* 0x000100006d2f7824 */ /* 0x000fe200078e00ff */
[----:B------:R-:W-:Y:S02]  /*4f20*/  UMOV UR49, 0x400 ;  /* 0x0000040000317882 */ /* 0x000fe40000000000 */
[----:B------:R-:W1:Y:S01]  /*4f30*/  LDC R99, c[0x0][0x370] ;  /* 0x0000dc00ff637b82 */ /* 0x000e620000000800 */
[----:B------:R-:W-:Y:S01]  /*4f40*/  ULEA UR49, UR37, UR49, 0x18 ;  /* 0x0000003125317291 */ /* 0x000fe2000f8ec0ff */
[C---:B------:R-:W-:Y:S01]  /*4f50*/  LOP3.LUT R2, R101.reuse, 0x80, RZ, 0xc0, !PT ;  /* 0x0000008065027812 */ /* 0x040fe200078ec0ff */
[----:B------:R-:W-:Y:S01]  /*4f60*/  IMAD.SHL.U32 R5, R102, 0x400, RZ ;  /* 0x0000040066057824 */ /* 0x000fe200078e00ff */
[C---:B------:R-:W-:Y:S01]  /*4f70*/  LOP3.LUT R100, R101.reuse, 0xb60, RZ, 0xc0, !PT ;  /* 0x00000b6065647812 */ /* 0x040fe200078ec0ff */
[----:B------:R-:W-:Y:S01]  /*4f80*/  UIADD3 UR4, UPT, UPT, UR49, 0x2200, URZ ;  /* 0x0000220031047890 */ /* 0x000fe2000fffe0ff */
[----:B------:R-:W-:Y:S01]  /*4f90*/  LOP3.LUT R3, R2, 0x10, R3, 0xf8, !PT ;  /* 0x0000001002037812 */ /* 0x000fe200078ef803 */
[----:B------:R-:W-:Y:S01]  /*4fa0*/  IMAD.SHL.U32 R2, R102, 0x200000, RZ ;  /* 0x0020000066027824 */ /* 0x000fe200078e00ff */
[----:B------:R-:W2:Y:S01]  /*4fb0*/  LDC R42, c[0x0][0xb0c] ;  /* 0x0002c300ff2a7b82 */ /* 0x000ea20000000800 */
[----:B------:R-:W-:Y:S01]  /*4fc0*/  LOP3.LUT R100, R100, 0x400, R5, 0xf8, !PT ;  /* 0x0000040064647812 */ /* 0x000fe200078ef805 */
[----:B------:R-:W-:Y:S01]  /*4fd0*/  IMAD.MOV.U32 R44, RZ, RZ, RZ ;  /* 0x000000ffff2c7224 */ /* 0x000fe200078e00ff */
[----:B------:R-:W-:Y:S01]  /*4fe0*/  LOP3.LUT P0, RZ, R101, 0x80, RZ, 0xc0, !PT ;  /* 0x0000008065ff7812 */ /* 0x000fe2000780c0ff */
[----:B------:R-:W-:Y:S01]  /*4ff0*/  IMAD.MOV.U32 R112, RZ, RZ, RZ ;  /* 0x000000ffff707224 */ /* 0x000fe200078e00ff */
[----:B------:R-:W-:Y:S01]  /*5000*/  LOP3.LUT R2, R2, 0x200000, RZ, 0xc0, !PT ;  /* 0x0020000002027812 */ /* 0x000fe200078ec0ff */
[----:B------:R-:W-:Y:S01]  /*5010*/  IMAD.U32 R108, RZ, RZ, UR4 ;  /* 0x00000004ff6c7e24 */ /* 0x000fe2000f8e00ff */
[----:B------:R-:W-:Y:S01]  /*5020*/  LOP3.LUT R100, R100, R3, RZ, 0xfc, !PT ;  /* 0x0000000364647212 */ /* 0x000fe200078efcff */
[----:B------:R-:W3:Y:S01]  /*5030*/  LDC R97, c[0x0][0xb20] ;  /* 0x0002c800ff617b82 */ /* 0x000ee20000000800 */
[----:B------:R-:W4:Y:S01]  /*5040*/  LDS R0, [UR49+0x120] ;  /* 0x00012031ff007984 */ /* 0x000f220008000800 */
[----:B------:R-:W-:Y:S01]  /*5050*/  LOP3.LUT R47, R2, 0x400000, R47, 0xf8, !PT ;  /* 0x00400000022f7812 */ /* 0x000fe200078ef82f */
[----:B------:R-:W1:Y:S01]  /*5060*/  LDCU.64 UR52, c[0x0][0x348] ;  /* 0x00006900ff3477ac */ /* 0x000e620008000a00 */
[----:B------:R-:W-:-:S02]  /*5070*/  P2R R2, PR, RZ, 0x1 ;  /* 0x00000001ff027803 */ /* 0x000fc40000000000 */
[----:B------:R-:W-:Y:S01]  /*5080*/  LOP3.LUT R109, R109, 0x60, RZ, 0xc0, !PT ;  /* 0x000000606d6d7812 */ /* 0x000fe200078ec0ff */
[----:B------:R-:W1:Y:S01]  /*5090*/  LDCU.64 UR38, c[0x0][0x888] ;  /* 0x00011100ff2677ac */ /* 0x000e620008000a00 */
[----:B------:R-:W1:Y:S01]  /*50a0*/  LDC R41, c[0x0][0xb30] ;  /* 0x0002cc00ff297b82 */ /* 0x000e620000000800 */
[----:B------:R-:W1:Y:S01]  /*50b0*/  LDCU.64 UR44, c[0x0][0x890] ;  /* 0x00011200ff2c77ac */ /* 0x000e620008000a00 */
[----:B------:R-:W-:-:S06]  /*50c0*/  UIADD3 UR48, UPT, UPT, UR49, 0x200, URZ ;  /* 0x0000020031307890 */ /* 0x000fcc000fffe0ff */
[----:B------:R-:W1:Y:S08]  /*50d0*/  LDC.64 R92, c[0x0][0xb10] ;  /* 0x0002c400ff5c7b82 */ /* 0x000e700000000a00 */
[----:B------:R-:W1:Y:S08]  /*50e0*/  LDC.64 R38, c[0x0][0xb18] ;  /* 0x0002c600ff267b82 */ /* 0x000e700000000a00 */
[----:B------:R-:W1:Y:S08]  /*50f0*/  LDC.64 R36, c[0x0][0xb28] ;  /* 0x0002ca00ff247b82 */ /* 0x000e700000000a00 */
[----:B------:R-:W1:Y:S01]  /*5100*/  LDC.64 R90, c[0x0][0x8b0] ;  /* 0x00022c00ff5a7b82 */ /* 0x000e620000000a00 */
[----:B----4-:R-:W-:-:S07]  /*5110*/  IMAD.IADD R47, R0, 0x1, R47 ;  /* 0x00000001002f7824 */ /* 0x010fce00078e022f */
[----:B------:R-:W4:Y:S08]  /*5120*/  LDC.64 R88, c[0x0][0x8a8] ;  /* 0x00022a00ff587b82 */ /* 0x000f300000000a00 */
[----:B--23--:R-:W1:Y:S02]  /*5130*/  LDC R98, c[0x0][0x374] ;  /* 0x0000dd00ff627b82 */ /* 0x00ce640000000800 */
.L_x_122:
[----:B------:R-:W-:Y:S02]  /*5140*/  LEA R0, R112, UR49, 0x3 ;  /* 0x0000003170007c11 */ /* 0x000fe4000f8e18ff */
[----:B------:R-:W-:Y:S02]  /*5150*/  SHF.L.U32 R3, R106, 0x1f, RZ ;  /* 0x0000001f6a037819 */ /* 0x000fe400000006ff */
[----:B------:R-:W-:Y:S02]  /*5160*/  LEA R16, R112, UR49, 0x4 ;  /* 0x0000003170107c11 */ /* 0x000fe4000f8e20ff */
[----:B------:R-:W2:Y:S02]  /*5170*/  SYNCS.PHASECHK.TRANS64.TRYWAIT P0, [R0+URZ+0x70], R3 ;  /* 0x00007003000075a7 */ /* 0x000ea400080011ff */
[----:B-12---:R-:W-:Y:S05]  /*5180*/  @!P0 BRA `(.L_x_97) ;  /* 0x0000003000748947 */ /* 0x006fea0003800000 */
.L_x_161:
[----:B------:R-:W3:Y:S01]  /*5190*/  LDC.64 R12, c[0x0][0xb10] ;  /* 0x0002c400ff0c7b82 */ /* 0x000ee20000000a00 */
[----:B------:R-:W4:Y:S01]  /*51a0*/  LDS.128 R16, [R16+0x100] ;  /* 0x0001000010107984 */ /* 0x000f220000000c00 */
[----:B-1----:R-:W-:Y:S01]  /*51b0*/  ISETP.NE.AND P1, PT, R41, 0x1, PT ;  /* 0x000000012900780c */ /* 0x002fe20003f25270 */
[----:B--2---:R-:W-:Y:S01]  /*51c0*/  VIADD R0, R0, 0x80 ;  /* 0x0000008000007836 */ /* 0x004fe20000000000 */
[----:B------:R-:W-:Y:S04]  /*51d0*/  ISETP.GE.AND P0, PT, R40, 0x1, PT ;  /* 0x000000012800780c */ /* 0x000fe80003f06270 */
[----:B------:R-:W1:Y:S01]  /*51e0*/  LDC.64 R10, c[0x0][0xb18] ;  /* 0x0002c600ff0a7b82 */ /* 0x000e620000000a00 */
[----:B------:R-:W-:Y:S01]  /*51f0*/  PRMT R0, RZ, 0x654, R0 ;  /* 0x00000654ff007816 */ /* 0x000fe20000000000 */
[----:B------:R-:W-:Y:S01]  /*5200*/  @!PT LDS RZ, [RZ] ;  /* 0x00000000fffff984 */ /* 0x000fe20000000800 */
[----:B------:R-:W-:Y:S01]  /*5210*/  @!PT LDS RZ, [RZ] ;  /* 0x00000000fffff984 */ /* 0x000fe20000000800 */
[----:B------:R-:W-:Y:S01]  /*5220*/  @!PT LDS RZ, [RZ] ;  /* 0x00000000fffff984 */ /* 0x000fe20000000800 */
[----:B------:R-:W-:Y:S01]  /*5230*/  @!PT LDS RZ, [RZ] ;  /* 0x00000000fffff984 */ /* 0x000fe20000000800 */
[----:B------:R2:W-:Y:S06]  /*5240*/  MEMBAR.ALL.CTA ;  /* 0x0000000000007992 */ /* 0x0005ec0000008000 */
[----:B--2---:R-:W2:Y:S01]  /*5250*/  FENCE.VIEW.ASYNC.S ;  /* 0x00000000000073c6 */ /* 0x004ea20000000000 */
[----:B------:R-:W1:Y:S08]  /*5260*/  @!P1 LDC R14, c[0x0][0xb20] ;  /* 0x0002c800ff0e9b82 */ /* 0x000e700000000800 */
[----:B------:R-:W1:Y:S01]  /*5270*/  @!P1 LDC R9, c[0x0][0xb0c] ;  /* 0x0002c300ff099b82 */ /* 0x000e620000000800 */
[----:B--2---:R2:W-:Y:S01]  /*5280*/  SYNCS.ARRIVE.TRANS64.RED.A1T0 RZ, [R0+URZ], RZ ;  /* 0x000000ff00ff79a7 */ /* 0x0045e200081004ff */
[----:B----4-:R-:W-:Y:S04]  /*5290*/  LOP3.LUT P4, RZ, R18, 0x1, RZ, 0xc0, !PT ;  /* 0x0000000112ff7812 */ /* 0x010fe8000788c0ff */
[----:B------:R-:W-:Y:S09]  /*52a0*/  P2R R110, PR, RZ, 0x10 ;  /* 0x00000010ff6e7803 */ /* 0x000ff20000000000 */
[----:B------:R-:W-:Y:S02]  /*52b0*/  @P4 MOV R45, R16 ;  /* 0x00000010002d4202 */ /* 0x000fe40000000f00 */
[----:B------:R-:W-:Y:S01]  /*52c0*/  @P4 LOP3.LUT R43, R17, 0xffff, RZ, 0xc0, !PT ;  /* 0x0000ffff112b4812 */ /* 0x000fe200078ec0ff */
[----:B--23--:R-:W-:Y:S06]  /*52d0*/  @!P0 BRA `(.L_x_98) ;  /* 0x0000000000a48947 */ /* 0x00cfec0003800000 */
[----:B------:R-:W-:Y:S01]  /*52e0*/  IMAD.HI.U32 R24, R98, R39, RZ ;  /* 0x0000002762187227 */ /* 0x000fe200078e00ff */
[----:B------:R-:W-:Y:S02]  /*52f0*/  ISETP.NE.AND P0, PT, R38, 0x1, PT ;  /* 0x000000012600780c */ /* 0x000fe40003f05270 */
[----:B------:R-:W-:Y:S01]  /*5300*/  ISETP.NE.AND P2, PT, R40, 0x1, PT ;  /* 0x000000012800780c */ /* 0x000fe20003f45270 */
[-C--:B------:R-:W-:Y:S01]  /*5310*/  IMAD.HI.U32 R22, R99, R92.reuse, RZ ;  /* 0x0000005c63167227 */ /* 0x080fe200078e00ff */
[----:B------:R-:W-:Y:S02]  /*5320*/  SHF.R.U32.HI R23, RZ, R97, R24 ;  /* 0x00000061ff177219 */ /* 0x000fe40000011618 */
[----:B------:R-:W-:Y:S01]  /*5330*/  ISETP.NE.AND P3, PT, R42, 0x1, PT ;  /* 0x000000012a00780c */ /* 0x000fe20003f65270 */
[----:B------:R-:W-:Y:S01]  /*5340*/  IMAD.HI.U32 R28, R43, R39, RZ ;  /* 0x000000272b1c7227 */ /* 0x000fe200078e00ff */
[----:B------:R-:W-:Y:S02]  /*5350*/  SHF.R.U32.HI R22, RZ, R93, R22 ;  /* 0x0000005dff167219 */ /* 0x000fe40000011616 */
[----:B------:R-:W-:Y:S01]  /*5360*/  SEL R3, R98, R23, !P0 ;  /* 0x0000001762037207 */ /* 0x000fe20004000000 */
[----:B------:R-:W-:Y:S01]  /*5370*/  IMAD.HI.U32 R26, R45, R92, RZ ;  /* 0x0000005c2d1a7227 */ /* 0x000fe200078e00ff */
[----:B------:R-:W-:Y:S03]  /*5380*/  SEL R7, R99, R22, !P3 ;  /* 0x0000001663077207 */ /* 0x000fe60005800000 */
[-C--:B------:R-:W-:Y:S01]  /*5390*/  IMAD.HI.U32 R22, R3, R36.reuse, RZ ;  /* 0x0000002403167227 */ /* 0x080fe200078e00ff */
[----:B------:R-:W-:Y:S03]  /*53a0*/  SHF.R.U32.HI R26, RZ, R93, R26 ;  /* 0x0000005dff1a7219 */ /* 0x000fe6000001161a */
[----:B------:R-:W-:Y:S01]  /*53b0*/  IMAD.HI.U32 R24, R7, R36, RZ ;  /* 0x0000002407187227 */ /* 0x000fe200078e00ff */
[----:B------:R-:W-:Y:S02]  /*53c0*/  @P2 SHF.R.U32.HI R3, RZ, R37, R22 ;  /* 0x00000025ff032219 */ /* 0x000fe40000011616 */
[----:B------:R-:W-:Y:S02]  /*53d0*/  SHF.R.U32.HI R22, RZ, R97, R28 ;  /* 0x00000061ff167219 */ /* 0x000fe4000001161c */
[----:B------:R-:W-:Y:S01]  /*53e0*/  @P2 SHF.R.U32.HI R7, RZ, R37, R24 ;  /* 0x00000025ff072219 */ /* 0x000fe20000011618 */
[C---:B------:R-:W-:Y:S01]  /*53f0*/  IMAD R2, R40.reuse, R3, RZ ;  /* 0x0000000328027224 */ /* 0x040fe200078e02ff */
[----:B------:R-:W-:Y:S02]  /*5400*/  SEL R5, R43, R22, !P0 ;  /* 0x000000162b057207 */ /* 0x000fe40004000000 */
[----:B------:R-:W-:Y:S01]  /*5410*/  SEL R3, R45, R26, !P3 ;  /* 0x0000001a2d037207 */ /* 0x000fe20005800000 */
[----:B------:R-:W-:Y:S01]  /*5420*/  IMAD R4, R40, R7, RZ ;  /* 0x0000000728047224 */ /* 0x000fe200078e02ff */
[C---:B------:R-:W-:Y:S01]  /*5430*/  ISETP.GE.AND P0, PT, R5.reuse, R2, PT ;  /* 0x000000020500720c */ /* 0x040fe20003f06270 */
[----:B------:R-:W-:Y:S03]  /*5440*/  IMAD.HI.U32 R6, R5, R36, RZ ;  /* 0x0000002405067227 */ /* 0x000fe600078e00ff */
[----:B------:R-:W-:Y:S01]  /*5450*/  ISETP.GE.OR P0, PT, R3, R4, P0 ;  /* 0x000000040300720c */ /* 0x000fe20000706670 */
[----:B------:R-:W-:Y:S01]  /*5460*/  IMAD.MOV R4, RZ, RZ, -R3 ;  /* 0x000000ffff047224 */ /* 0x000fe200078e0a03 */
[-C--:B------:R-:W-:Y:S03]  /*5470*/  SHF.R.U32.HI R6, RZ, R37.reuse, R6 ;  /* 0x00000025ff067219 */ /* 0x080fe60000011606 */
[----:B------:R-:W-:Y:S01]  /*5480*/  IMAD R45, R42, R4, R45 ;  /* 0x000000042a2d7224 */ /* 0x000fe200078e022d */
[----:B------:R-:W-:Y:S05]  /*5490*/  SEL R15, R5, R6, !P2 ;  /* 0x00000006050f7207 */ /* 0x000fea0005000000 */
[----:B------:R-:W-:Y:S02]  /*54a0*/  IMAD.MOV R6, RZ, RZ, -R15 ;  /* 0x000000ffff067224 */ /* 0x000fe400078e0a0f */
[C---:B------:R-:W-:Y:S04]  /*54b0*/  @!P0 IMAD.HI.U32 R2, R3.reuse, R36, RZ ;  /* 0x0000002403028227 */ /* 0x040fe800078e00ff */
[----:B------:R-:W-:Y:S01]  /*54c0*/  IMAD R6, R40, R6, R5 ;  /* 0x0000000628067224 */ /* 0x000fe200078e0205 */
[----:B------:R-:W-:Y:S04]  /*54d0*/  @!P0 SHF.R.U32.HI R2, RZ, R37, R2 ;  /* 0x00000025ff028219 */ /* 0x000fe80000011602 */
[----:B------:R-:W-:Y:S02]  /*54e0*/  @!P0 SEL R0, R3, R2, !P2 ;  /* 0x0000000203008207 */ /* 0x000fe40005000000 */
[----:B------:R-:W-:Y:S02]  /*54f0*/  IADD3 R2, PT, PT, -R5, RZ, RZ ;  /* 0x000000ff05027210 */ /* 0x000fe40007ffe1ff */
[----:B------:R-:W-:Y:S01]  /*5500*/  @!P0 IADD3 R8, PT, PT, R15, -R0, RZ ;  /* 0x800000000f088210 */ /* 0x000fe20007ffe0ff */
[----:B------:R-:W-:Y:S02]  /*5510*/  @!P0 IMAD R0, R7, R6, R0 ;  /* 0x0000000607008224 */ /* 0x000fe400078e0200 */
[----:B------:R-:W-:Y:S02]  /*5520*/  IMAD R43, R38, R2, R43 ;  /* 0x00000002262b7224 */ /* 0x000fe400078e022b */
[----:B------:R-:W-:Y:S02]  /*5530*/  @!P0 IMAD R5, R8, R40, R3 ;  /* 0x0000002808058224 */ /* 0x000fe400078e0203 */
[----:B------:R-:W-:Y:S04]  /*5540*/  @!P0 IMAD.MOV.U32 R3, RZ, RZ, R0 ;  /* 0x000000ffff038224 */ /* 0x000fe800078e0000 */
[----:B------:R-:W-:Y:S02]  /*5550*/  IMAD R45, R3, R42, R45 ;  /* 0x0000002a032d7224 */ /* 0x000fe400078e022d */
[----:B------:R-:W-:Y:S07]  /*5560*/  IMAD R43, R5, R38, R43 ;  /* 0x00000026052b7224 */ /* 0x000fee00078e022b */
.L_x_98:
[----:B-1----:R-:W-:Y:S01]  /*5570*/  @!P1 ISETP.NE.AND P0, PT, R10, 0x1, PT ;  /* 0x000000010a00980c */ /* 0x002fe20003f05270 */
[----:B------:R-:W-:Y:S01]  /*5580*/  @!P1 IMAD.HI.U32 R0, R45, R12, RZ ;  /* 0x0000000c2d009227 */ /* 0x000fe200078e00ff */
[----:B------:R-:W-:Y:S01]  /*5590*/  @!P1 ISETP.NE.AND P2, PT, R9, 0x1, PT ;  /* 0x000000010900980c */ /* 0x000fe20003f45270 */
[----:B------:R-:W-:Y:S01]  /*55a0*/  ULOP3.LUT UP0, URZ, UR48, 0x90, URZ, 0xc0, !UPT ;  /* 0x0000009030ff7892 */ /* 0x000fe2000f80c0ff */
[----:B------:R-:W-:Y:S01]  /*55b0*/  R2UR UR42, R21 ;  /* 0x00000000152a72ca */ /* 0x000fe200000e0000 */
[----:B------:R-:W-:Y:S01]  /*55c0*/  @!P1 IMAD.HI.U32 R3, R43, R11, RZ ;  /* 0x0000000b2b039227 */ /* 0x000fe200078e00ff */
[----:B------:R-:W-:Y:S02]  /*55d0*/  @!P1 SHF.R.U32.HI R0, RZ, R13, R0 ;  /* 0x0000000dff009219 */ /* 0x000fe40000011600 */
[----:B------:R-:W-:Y:S01]  /*55e0*/  R2UR UR41, R20 ;  /* 0x00000000142972ca */ /* 0x000fe200000e0000 */
[----:B------:R-:W-:Y:S01]  /*55f0*/  VIADD R112, R112, 0x1 ;  /* 0x0000000170707836 */ /* 0x000fe20000000000 */
[----:B------:R-:W-:Y:S02]  /*5600*/  @!P1 SHF.R.U32.HI R2, RZ, R14, R3 ;  /* 0x0000000eff029219 */ /* 0x000fe40000011603 */
[----:B------:R-:W-:Y:S02]  /*5610*/  @!P1 SEL R3, R45, R0, !P2 ;  /* 0x000000002d039207 */ /* 0x000fe40005000000 */
[----:B------:R-:W-:Y:S02]  /*5620*/  @!P1 SEL R2, R43, R2, !P0 ;  /* 0x000000022b029207 */ /* 0x000fe40004000000 */
[----:B------:R-:W-:Y:S01]  /*5630*/  @P4 SHF.R.U32.HI R103, RZ, 0x10, R17 ;  /* 0x00000010ff674819 */ /* 0x000fe20000011611 */
[----:B------:R-:W-:Y:S02]  /*5640*/  USHF.L.U32 UR42, UR42, 0x6, URZ ;  /* 0x000000062a2a7899 */ /* 0x000fe400080006ff */
[----:B------:R-:W-:Y:S02]  /*5650*/  @!P1 IMAD.IADD R0, R2, 0x1, -R3 ;  /* 0x0000000102009824 */ /* 0x000fe400078e0a03 */
[----:B------:R-:W-:Y:S01]  /*5660*/  @!P1 IMAD.IADD R2, R3, 0x1, -R2 ;  /* 0x0000000103029824 */ /* 0x000fe200078e0a02 */
[----:B------:R-:W-:Y:S01]  /*5670*/  USHF.L.U32 UR41, UR41, 0x7, URZ ;  /* 0x0000000729297899 */ /* 0x000fe200080006ff */
[----:B------:R-:W-:Y:S02]  /*5680*/  @!P1 IMAD R45, R0, R9, R45 ;  /* 0x00000009002d9224 */ /* 0x000fe400078e022d */
[----:B------:R-:W-:Y:S01]  /*5690*/  @!P1 IMAD R43, R2, R10, R43 ;  /* 0x0000000a022b9224 */ /* 0x000fe200078e022b */
[----:B------:R-:W-:Y:S08]  /*56a0*/  BRA.U !UP0, `(.L_x_99) ;  /* 0x0000000108407547 */ /* 0x000ff0000b800000 */
[----:B------:R-:W1:Y:S01]  /*56b0*/  LDCU.64 UR8, c[0x4][0x80] ;  /* 0x01001000ff0877ac */ /* 0x000e620008000a00 */
[----:B------:R-:W-:Y:S01]  /*56c0*/  MOV R3, 0x0 ;  /* 0x0000000000037802 */ /* 0x000fe20000000f00 */
[----:B------:R-:W-:Y:S02]  /*56d0*/  HFMA2 R12, -RZ, RZ, 0, 5.9604644775390625e-08 ;  /* 0x00000001ff0c7431 */ /* 0x000fe400000001ff */
[----:B------:R-:W-:Y:S02]  /*56e0*/  IMAD.MOV.U32 R8, RZ, RZ, 0x70 ;  /* 0x00000070ff087424 */ /* 0x000fe400078e00ff */
[----:B------:R-:W-:Y:S01]  /*56f0*/  IMAD.MOV.U32 R13, RZ, RZ, RZ ;  /* 0x000000ffff0d7224 */ /* 0x000fe200078e00ff */
[----:B------:R-:W2:Y:S01]  /*5700*/  LDCU.64 UR6, c[0x4][0x88] ;  /* 0x01001100ff0677ac */ /* 0x000ea20008000a00 */
[----:B------:R-:W3:Y:S01]  /*5710*/  LDC.64 R2, c[0x4][R3] ;  /* 0x0100000003027b82 */ /* 0x000ee20000000a00 */
[----:B------:R-:W4:Y:S01]  /*5720*/  LDCU.64 UR4, c[0x4][0x8] ;  /* 0x01000100ff0477ac */ /* 0x000f220008000a00 */
[----:B-1----:R-:W-:Y:S01]  /*5730*/  MOV R5, UR9 ;  /* 0x0000000900057c02 */ /* 0x002fe20008000f00 */
[----:B------:R-:W-:Y:S01]  /*5740*/  IMAD.U32 R4, RZ, RZ, UR8 ;  /* 0x00000008ff047e24 */ /* 0x000fe2000f8e00ff */
[----:B--2---:R-:W-:Y:S01]  /*5750*/  MOV R7, UR7 ;  /* 0x0000000700077c02 */ /* 0x004fe20008000f00 */
[----:B------:R-:W-:Y:S01]  /*5760*/  IMAD.U32 R6, RZ, RZ, UR6 ;  /* 0x00000006ff067e24 */ /* 0x000fe2000f8e00ff */
[----:B----4-:R-:W-:Y:S01]  /*5770*/  MOV R11, UR5 ;  /* 0x00000005000b7c02 */ /* 0x010fe20008000f00 */
[----:B------:R-:W-:Y:S02]  /*5780*/  IMAD.U32 R10, RZ, RZ, UR4 ;  /* 0x00000004ff0a7e24 */ /* 0x000fe4000f8e00ff */
[----:B------:R-:W-:Y:S07]  /*5790*/  LEPC R20, `(.L_x_99) ;  /* 0x000000001014794e */ /* 0x000fee0000000000 */
[----:B---3-5:R-:W-:Y:S05]  /*57a0*/  CALL.ABS.NOINC R2 ;  /* 0x0000000002007343 */ /* 0x028fea0003c00000 */
.L_x_99:
[----:B------:R-:W-:Y:S01]  /*57b0*/  LOP3.LUT P0, RZ, R108, 0x90, RZ, 0xc0, !PT ;  /* 0x000000906cff7812 */ /* 0x000fe2000780c0ff */
[----:B------:R-:W-:Y:S11]  /*57c0*/  BSSY.RECONVERGENT B6, `(.L_x_100) ;  /* 0x0000013000067945 */ /* 0x000ff60003800200 */
[----:B------:R-:W-:Y:S01]  /*57d0*/  @!UPT UIADD3 URZ, UPT, UPT, URZ, URZ, URZ ;  /* 0x000000fffffff290 */ /* 0x000fe2000fffe0ff */
[----:B------:R-:W-:Y:S05]  /*57e0*/  @!P0 BRA `(.L_x_101) ;  /* 0x0000000000408947 */ /* 0x000fea0003800000 */
        /* <DEDUP_REMOVED lines=16> */
.L_x_101:
[----:B------:R-:W-:Y:S05]  /*58f0*/  BSYNC.RECONVERGENT B6 ;  /* 0x0000000000067941 */ /* 0x000fea0003800200 */
.L_x_100:
[----:B------:R-:W-:Y:S01]  /*5900*/  ISETP.NE.U32.AND P4, PT, R90, RZ, PT ;  /* 0x000000ff5a00720c */ /* 0x000fe20003f85070 */
[----:B------:R-:W-:Y:S01]  /*5910*/  UISETP.NE.AND UP2, UPT, UR50, URZ, UPT ;  /* 0x000000ff3200728c */ /* 0x000fe2000bf45270 */
[----:B------:R-:W-:Y:S01]  /*5920*/  ISETP.NE.U32.AND P3, PT, RZ, UR38, PT ;  /* 0x00000026ff007c0c */ /* 0x000fe2000bf65070 */
[----:B------:R-:W-:Y:S01]  /*5930*/  UISETP.NE.U32.AND UP1, UPT, UR44, URZ, UPT ;  /* 0x000000ff2c00728c */ /* 0x000fe2000bf25070 */
[----:B------:R-:W-:Y:S01]  /*5940*/  ISETP.NE.AND.EX P4, PT, R91, RZ, PT, P4 ;  /* 0x000000ff5b00720c */ /* 0x000fe20003f85340 */
[----:B------:R-:W-:Y:S01]  /*5950*/  UPLOP3.LUT UP0, UPT, UPT, UPT, UPT, 0x40, 0x4 ;  /* 0x000000000004789c */ /* 0x000fe20003f0e870 */
[----:B------:R-:W-:Y:S01]  /*5960*/  ISETP.NE.AND.EX P3, PT, RZ, UR39, PT, P3 ;  /* 0x00000027ff007c0c */ /* 0x000fe2000bf65330 */
[----:B------:R-:W-:Y:S01]  /*5970*/  UISETP.NE.AND.EX UP1, UPT, UR45, URZ, UPT, UP1 ;  /* 0x000000ff2d00728c */ /* 0x000fe2000bf25310 */
[----:B------:R-:W-:Y:S04]  /*5980*/  PLOP3.LUT P1, PT, PT, PT, UP2, 0x80, 0x8 ;  /* 0x000000000008781c */ /* 0x000fe80003f2f028 */
[----:B------:R-:W-:Y:S06]  /*5990*/  @UP2 UPLOP3.LUT UP0, UPT, UPT, UPT, UP1, 0x80, 0x8 ;  /* 0x000000000008289c */ /* 0x000fec0003f0f010 */
[----:B------:R-:W-:Y:S01]  /*59a0*/  PLOP3.LUT P0, PT, PT, PT, UP0, 0x80, 0x8 ;  /* 0x000000000008781c */ /* 0x000fe20003f0f008 */
[----:B------:R-:W-:Y:S01]  /*59b0*/  @!UPT UIADD3 URZ, UPT, UPT, URZ, URZ, URZ ;  /* 0x000000fffffff290 */ /* 0x000fe2000fffe0ff */
[----:B------:R-:W-:Y:S11]  /*59c0*/  BRA.U !UP1, `(.L_x_102) ;  /* 0x0000000109387547 */ /* 0x000ff6000b800000 */
[----:B------:R-:W-:Y:S01]  /*59d0*/  UISETP.NE.U32.AND UP0, UPT, UR38, URZ, UPT ;  /* 0x000000ff2600728c */ /* 0x000fe2000bf05070 */
[----:B------:R-:W-:Y:S02]  /*59e0*/  HFMA2 R0, -RZ, RZ, 0, 5.9604644775390625e-08 ;  /* 0x00000001ff007431 */ /* 0x000fe400000001ff */
[----:B------:R-:W-:Y:S01]  /*59f0*/  IMAD.MOV.U32 R95, RZ, RZ, 0x1 ;  /* 0x00000001ff5f7424 */ /* 0x000fe200078e00ff */
[----:B------:R-:W-:Y:S06]  /*5a00*/  UISETP.NE.AND.EX UP0, UPT, UR39, URZ, UPT, UP0 ;  /* 0x000000ff2700728c */ /* 0x000fec000bf05300 */
[----:B------:R-:W-:Y:S05]  /*5a10*/  PLOP3.LUT P2, PT, PT, PT, UP0, 0x80, 0x8 ;  /* 0x000000000008781c */ /* 0x000fea0003f4f008 */
[----:B------:R-:W1:Y:S01]  /*5a20*/  @UP0 LDCU.64 UR6, c[0x0][0x888] ;  /* 0x00011100ff0607ac */ /* 0x000e620008000a00 */
[----:B------:R-:W-:Y:S07]  /*5a30*/  @UP0 UIMAD UR4, UR36, UR44, URZ ;  /* 0x0000002c240402a4 */ /* 0x000fee000f8e02ff */
[----:B------:R-:W-:Y:S01]  /*5a40*/  @!P2 PRMT R95, R0, 0x7610, R95 ;  /* 0x00007610005fa816 */ /* 0x000fe2000000005f */
[----:B-1----:R-:W-:Y:S03]  /*5a50*/  @UP0 UIMAD.WIDE UR6, UR4, 0x4, UR6 ;  /* 0x00000004040608a5 */ /* 0x002fe6000f8e0206 */
[----:B------:R-:W1:Y:S03]  /*5a60*/  @!UP0 LDCU UR4, c[0x0][0x880] ;  /* 0x00011000ff0487ac */ /* 0x000e660008000800 */
[----:B------:R-:W-:Y:S01]  /*5a70*/  IMAD.U32 R2, RZ, RZ, UR6 ;  /* 0x00000006ff027e24 */ /* 0x000fe2000f8e00ff */
[----:B------:R-:W-:Y:S05]  /*5a80*/  MOV R3, UR7 ;  /* 0x0000000700037c02 */ /* 0x000fea0008000f00 */
[----:B-----5:R2:W5:Y:S02]  /*5a90*/  @P2 LDG.E R49, desc[UR46][R2.64] ;  /* 0x0000002e02312981 */ /* 0x020564000c1e1900 */
[----:B-12---:R-:W-:Y:S02]  /*5aa0*/  @!P2 IMAD.U32 R49, RZ, RZ, UR4 ;  /* 0x00000004ff31ae24 */ /* 0x006fe4000f8e00ff */
.L_x_102:
[----:B------:R-:W-:Y:S05]  /*5ab0*/  @!P4 BRA `(.L_x_103) ;  /* 0x000000000020c947 */ /* 0x000fea0003800000 */
[----:B------:R-:W-:Y:S04]  /*5ac0*/  ISETP.NE.U32.AND P2, PT, R88, RZ, PT ;  /* 0x000000ff5800720c */ /* 0x000fe80003f45070 */
[----:B------:R-:W-:Y:S11]  /*5ad0*/  ISETP.NE.AND.EX P2, PT, R89, RZ, PT, P2 ;  /* 0x000000ff5900720c */ /* 0x000ff60003f45320 */
[----:B------:R-:W-:Y:S02]  /*5ae0*/  @!UPT UIADD3 URZ, UPT, UPT, URZ, URZ, URZ ;  /* 0x000000fffffff290 */ /* 0x000fe4000fffe0ff */
[----:B------:R-:W1:Y:S01]  /*5af0*/  @P2 LDC.64 R2, c[0x0][0x8a8] ;  /* 0x00022a00ff022b82 */ /* 0x000e620000000a00 */
[----:B------:R-:W-:Y:S04]  /*5b00*/  @P2 IMAD R0, R90, UR36, RZ ;  /* 0x000000245a002c24 */ /* 0x000fe8000f8e02ff */
[----:B-1----:R-:W-:Y:S05]  /*5b10*/  @P2 IMAD.WIDE R2, R0, 0x4, R2 ;  /* 0x0000000400022825 */ /* 0x002fea00078e0202 */
[----:B-----5:R1:W5:Y:S02]  /*5b20*/  @P2 LDG.E R46, desc[UR46][R2.64] ;  /* 0x0000002e022e2981 */ /* 0x020364000c1e1900 */
[----:B-1----:R-:W2:Y:S02]  /*5b30*/  @!P2 LDC R46, c[0x0][0x8a0] ;  /* 0x00022800ff2eab82 */ /* 0x002ea40000000800 */
.L_x_103:
[----:B-----5:R-:W-:Y:S01]  /*5b40*/  FSETP.NEU.AND P2, PT, R49, RZ, PT ;  /* 0x000000ff3100720b */ /* 0x020fe20003f4d000 */
[----:B------:R-:W-:Y:S01]  /*5b50*/  BSSY B1, `(.L_x_104) ;  /* 0x0000041000017945 */ /* 0x000fe20003800000 */
[----:B------:R-:W-:Y:S01]  /*5b60*/  SEL R5, RZ, 0xffffffff, P3 ;  /* 0xffffffffff057807 */ /* 0x000fe20001800000 */
[----:B------:R-:W-:Y:S01]  /*5b70*/  IMAD.MOV.U32 R114, RZ, RZ, 0x1 ;  /* 0x00000001ff727424 */ /* 0x000fe200078e00ff */
[----:B------:R-:W-:Y:S01]  /*5b80*/  LOP3.LUT P3, RZ, R95, 0xff, RZ, 0xc0, !PT ;  /* 0x000000ff5fff7812 */ /* 0x000fe2000786c0ff */
[C---:B------:R-:W-:Y:S01]  /*5b90*/  IMAD R48, R44.reuse, 0x40, R47 ;  /* 0x000000402c307824 */ /* 0x040fe200078e022f */
[----:B------:R-:W-:Y:S02]  /*5ba0*/  @P1 SEL R0, RZ, 0xffffffff, P2 ;  /* 0xffffffffff001807 */ /* 0x000fe40001000000 */
[----:B------:R-:W-:Y:S02]  /*5bb0*/  CS2R R86, SRZ ;  /* 0x0000000000567805 */ /* 0x000fe4000001ff00 */
[----:B------:R-:W-:Y:S02]  /*5bc0*/  LEA R3, R105, UR49, 0x3 ;  /* 0x0000003169037c11 */ /* 0x000fe4000f8e18ff */
[----:B------:R-:W-:Y:S02]  /*5bd0*/  CS2R R84, SRZ ;  /* 0x0000000000547805 */ /* 0x000fe4000001ff00 */
[----:B------:R-:W-:Y:S02]  /*5be0*/  @P0 SEL R0, R5, R0, !P3 ;  /* 0x0000000005000207 */ /* 0x000fe40005800000 */
[----:B------:R-:W-:Y:S02]  /*5bf0*/  CS2R R82, SRZ ;  /* 0x0000000000527805 */ /* 0x000fe4000001ff00 */
[----:B------:R-:W-:Y:S02]  /*5c00*/  LEA R111, R44, UR49, 0x3 ;  /* 0x000000312c6f7c11 */ /* 0x000fe4000f8e18ff */
[----:B------:R-:W-:Y:S02]  /*5c10*/  CS2R R80, SRZ ;  /* 0x0000000000507805 */ /* 0x000fe4000001ff00 */
[----:B------:R-:W-:Y:S02]  /*5c20*/  @P1 LOP3.LUT R0, R0, 0x1, RZ, 0xc0, !PT ;  /* 0x0000000100001812 */ /* 0x000fe400078ec0ff */
[----:B------:R-:W-:Y:S02]  /*5c30*/  SHF.L.U32 R4, R107, 0x1f, RZ ;  /* 0x0000001f6b047819 */ /* 0x000fe400000006ff */
[----:B------:R-:W-:Y:S02]  /*5c40*/  ISETP.NE.U32.OR P5, PT, R0, 0x1, !P1 ;  /* 0x000000010000780c */ /* 0x000fe40004fa5470 */
[----:B------:R-:W-:Y:S02]  /*5c50*/  SEL R0, RZ, 0xffffffff, P2 ;  /* 0xffffffffff007807 */ /* 0x000fe40001000000 */
[----:B------:R-:W-:Y:S02]  /*5c60*/  PLOP3.LUT P2, PT, PT, PT, UP1, 0x80, 0x8 ;  /* 0x000000000008781c */ /* 0x000fe40003f4f018 */
[----:B------:R-:W-:Y:S07]  /*5c70*/  P2R R113, PR, RZ, 0x20 ;  /* 0x00000020ff717803 */ /* 0x000fee0000000000 */
[----:B------:R-:W-:Y:S04]  /*5c80*/  @P5 SHF.L.U32 R2, R104, 0x1f, RZ ;  /* 0x0000001f68025819 */ /* 0x000fe800000006ff */
[----:B------:R-:W1:Y:S01]  /*5c90*/  @P5 SYNCS.PHASECHK.TRANS64.TRYWAIT P1, [R3+URZ+0x40], R2 ;  /* 0x00004002030055a7 */ /* 0x000e6200080211ff */
[----:B------:R-:W-:Y:S04]  /*5ca0*/  @P2 SEL R0, R5, R0, !P3 ;  /* 0x0000000005002207 */ /* 0x000fe80005800000 */
[----:B------:R-:W-:Y:S04]  /*5cb0*/  LOP3.LUT R0, R0, 0x1, RZ, 0xc0, !PT ;  /* 0x0000000100007812 */ /* 0x000fe800078ec0ff */
[----:B------:R-:W-:Y:S04]  /*5cc0*/  ISETP.NE.U32.AND P4, PT, R0, 0x1, PT ;  /* 0x000000010000780c */ /* 0x000fe80003f85070 */
[----:B------:R-:W-:Y:S01]  /*5cd0*/  P2R R115, PR, RZ, 0x10 ;  /* 0x00000010ff737803 */ /* 0x000fe20000000000 */
[----:B------:R3:W4:Y:S01]  /*5ce0*/  SYNCS.PHASECHK.TRANS64.TRYWAIT P0, [R111+URZ+0x90], R4 ;  /* 0x000090046f0075a7 */ /* 0x00072200080011ff */
[----:B-1----:R-:W-:Y:S01]  /*5cf0*/  @P5 SEL R114, RZ, 0x1, !P1 ;  /* 0x00000001ff725807 */ /* 0x002fe20004800000 */
[----:B---3--:R-:W-:Y:S06]  /*5d00*/  @!P5 BRA `(.L_x_105) ;  /* 0x000000000094d947 */ /* 0x008fec0003800000 */
[----:B------:R-:W-:Y:S01]  /*5d10*/  @P4 IMAD R5, R105, 0x1000, R100 ;  /* 0x0000100069054824 */ /* 0x000fe200078e0264 */
[----:B------:R-:W-:Y:S01]  /*5d20*/  LOP3.LUT P5, RZ, R101, 0x80, RZ, 0xc0, !PT ;  /* 0x0000008065ff7812 */ /* 0x000fe200078ac0ff */
[----:B------:R-:W-:Y:S01]  /*5d30*/  BSSY B0, `(.L_x_106) ;  /* 0x0000010000007945 */ /* 0x000fe20003800000 */
[----:B------:R-:W-:Y:S01]  /*5d40*/  ISETP.NE.AND P2, PT, R114, RZ, PT ;  /* 0x000000ff7200720c */ /* 0x000fe20003f45270 */
[----:B------:R-:W-:Y:S01]  /*5d50*/  @P4 VIADD R2, R5, UR49 ;  /* 0x0000003105024c36 */ /* 0x000fe20008000000 */
[----:B------:R-:W-:Y:S02]  /*5d60*/  PLOP3.LUT P1, PT, PT, PT, PT, 0x8, 0x80 ;  /* 0x000000000080781c */ /* 0x000fe40003f2e170 */
[----:B------:R-:W-:Y:S02]  /*5d70*/  CS2R R82, SRZ ;  /* 0x0000000000527805 */ /* 0x000fe4000001ff00 */
[----:B------:R-:W-:Y:S01]  /*5d80*/  @P4 PLOP3.LUT P1, PT, P5, PT, PT, 0x80, 0x8 ;  /* 0x000000000008481c */ /* 0x000fe20002f2f070 */
[C---:B------:R-:W-:Y:S01]  /*5d90*/  @P4 VIADD R0, R2.reuse, 0x200 ;  /* 0x0000020002004836 */ /* 0x040fe20000000000 */
[----:B------:R-:W-:Y:S01]  /*5da0*/  CS2R R80, SRZ ;  /* 0x0000000000507805 */ /* 0x000fe2000001ff00 */
[----:B------:R-:W-:Y:S01]  /*5db0*/  @P4 VIADD R2, R2, 0x210 ;  /* 0x0000021002024836 */ /* 0x000fe20000000000 */
[----:B------:R-:W-:Y:S02]  /*5dc0*/  CS2R R86, SRZ ;  /* 0x0000000000567805 */ /* 0x000fe4000001ff00 */
[----:B------:R-:W-:Y:S07]  /*5dd0*/  CS2R R84, SRZ ;  /* 0x0000000000547805 */ /* 0x000fee000001ff00 */
[----:B------:R-:W-:Y:S01]  /*5de0*/  @P1 VIADD R2, R0, 0xfffffff0 ;  /* 0xfffffff000021836 */ /* 0x000fe20000000000 */
[----:B------:R-:W-:Y:S06]  /*5df0*/  @P2 BRA `(.L_x_107) ;  /* 0x00000000000c2947 */ /* 0x000fec0003800000 */
[----:B------:R-:W-:Y:S04]  /*5e00*/  SHF.L.U32 R0, R104, 0x1f, RZ ;  /* 0x0000001f68007819 */ /* 0x000fe800000006ff */
[----:B------:R-:W1:Y:S02]  /*5e10*/  SYNCS.PHASECHK.TRANS64.TRYWAIT P1, [R3+URZ+0x40], R0 ;  /* 0x00004000030075a7 */ /* 0x000e6400080211ff */
[----:B-1----:R-:W-:Y:S05]  /*5e20*/  @!P1 BRA `(.L_x_108) ;  /* 0x0000002400609947 */ /* 0x002fea0003800000 */
.L_x_107:
[----:B------:R-:W-:Y:S05]  /*5e30*/  BSYNC B0 ;  /* 0x0000000000007941 */ /* 0x000fea0003800000 */
.L_x_106:
[----:B------:R-:W-:Y:S01]  /*5e40*/  ISETP.NE.AND P1, PT, R115, RZ, PT ;  /* 0x000000ff7300720c */ /* 0x000fe20003f25270 */
[----:B-1----:R-:W-:Y:S02]  /*5e50*/  VIADD R3, R3, 0x50 ;  /* 0x0000005003037836 */ /* 0x002fe40000000000 */
[----:B------:R-:W-:Y:S02]  /*5e60*/  IMAD.U32 R0, RZ, RZ, UR37 ;  /* 0x00000025ff007e24 */ /* 0x000fe4000f8e00ff */
[----:B------:R-:W-:Y:S03]  /*5e70*/  VIADD R105, R105, 0x1 ;  /* 0x0000000169697836 */ /* 0x000fe60000000000 */
[----:B------:R-:W-:Y:S05]  /*5e80*/  PRMT R0, R0, 0x654, R3 ;  /* 0x0000065400007816 */ /* 0x000fea0000000003 */
[----:B------:R1:W3:Y:S04]  /*5e90*/  @P1 LDS.128 R80, [R5+UR49+0x200] ;  /* 0x0002003105501984 */ /* 0x0002e80008000c00 */
[----:B------:R1:W1:Y:S01]  /*5ea0*/  @P1 LDS.128 R84, [R2] ;  /* 0x0000000002541984 */ /* 0x0002620000000c00 */
[C---:B------:R-:W-:Y:S01]  /*5eb0*/  ISETP.NE.AND P1, PT, R105.reuse, 0x2, PT ;  /* 0x000000026900780c */ /* 0x040fe20003f25270 */
[----:B------:R-:W-:Y:S01]  /*5ec0*/  @!PT LDS RZ, [RZ] ;  /* 0x00000000fffff984 */ /* 0x000fe20000000800 */
[----:B------:R-:W-:Y:S01]  /*5ed0*/  @!PT LDS RZ, [RZ] ;  /* 0x00000000fffff984 */ /* 0x000fe20000000800 */
[----:B------:R-:W-:Y:S01]  /*5ee0*/  @!PT LDS RZ, [RZ] ;  /* 0x00000000fffff984 */ /* 0x000fe20000000800 */
[----:B------:R-:W-:Y:S01]  /*5ef0*/  @!PT LDS RZ, [RZ] ;  /* 0x00000000fffff984 */ /* 0x000fe20000000800 */
[----:B------:R5:W-:Y:S06]  /*5f00*/  MEMBAR.ALL.CTA ;  /* 0x0000000000007992 */ /* 0x000bec0000008000 */
[----:B-----5:R-:W5:Y:S01]  /*5f10*/  FENCE.VIEW.ASYNC.S ;  /* 0x00000000000073c6 */ /* 0x020f620000000000 */
[----:B------:R-:W-:Y:S02]  /*5f20*/  SEL R3, RZ, 0x1, P1 ;  /* 0x00000001ff037807 */ /* 0x000fe40000800000 */
[----:B------:R-:W-:Y:S02]  /*5f30*/  SEL R105, R105, RZ, P1 ;  /* 0x000000ff69697207 */ /* 0x000fe40000800000 */
[----:B------:R-:W-:Y:S01]  /*5f40*/  LOP3.LUT R104, R104, R3, RZ, 0x3c, !PT ;  /* 0x0000000368687212 */ /* 0x000fe200078e3cff */
[----:B-----5:R1:W-:Y:S06]  /*5f50*/  SYNCS.ARRIVE.TRANS64.RED.A1T0 RZ, [R0+URZ], RZ ;  /* 0x000000ff00ff79a7 */ /* 0x0203ec00081004ff */
.L_x_105:
[----:B------:R-:W-:Y:S05]  /*5f60*/  BSYNC B1 ;  /* 0x0000000000017941 */ /* 0x000fea0003800000 */
.L_x_104:
[----:B------:R-:W-:Y:S04]  /*5f70*/  SHF.R.U32.HI R3, RZ, 0x15, R48 ;  /* 0x00000015ff037819 */ /* 0x000fe80000011630 */
[----:B------:R-:W-:Y:S01]  /*5f80*/  LOP3.LUT P1, RZ, R3, 0x3, R102, 0x48, !PT ;  /* 0x0000000303ff7812 */ /* 0x000fe20007824866 */
[----:B------:R-:W-:Y:S01]  /*5f90*/  @!UPT UIADD3 URZ, UPT, UPT, URZ, URZ, URZ ;  /* 0x000000fffffff290 */ /* 0x000fe2000fffe0ff */
[----:B----4-:R-:W-:Y:S11]  /*5fa0*/  @P0 BRA `(.L_x_109) ;  /* 0x0000000000080947 */ /* 0x010ff60003800000 */
[----:B------:R-:W4:Y:S02]  /*5fb0*/  SYNCS.PHASECHK.TRANS64.TRYWAIT P0, [R111+URZ+0x90], R4 ;  /* 0x000090046f0075a7 */ /* 0x000f2400080011ff */
[----:B----4-:R-:W-:Y:S05]  /*5fc0*/  @!P0 BRA `(.L_x_110) ;  /* 0x00000024000c8947 */ /* 0x010fea0003800000 */
.L_x_109:
[----:B------:R-:W-:Y:S05]  /*5fd0*/  @!P1 BRA `(.L_x_111) ;  /* 0x0000000000409947 */ /* 0x000fea0003800000 */
[----:B------:R-:W5:Y:S01]  /*5fe0*/  LDCU.64 UR8, c[0x4][0x70] ;  /* 0x01000e00ff0877ac */ /* 0x000f620008000a00 */
[----:B------:R-:W-:Y:S01]  /*5ff0*/  MOV R3, 0x0 ;  /* 0x0000000000037802 */ /* 0x000fe20000000f00 */
[----:B------:R-:W-:Y:S02]  /*6000*/  HFMA2 R12, -RZ, RZ, 0, 5.9604644775390625e-08 ;  /* 0x00000001ff0c7431 */ /* 0x000fe400000001ff */
[----:B------:R-:W-:Y:S02]  /*6010*/  IMAD.MOV.U32 R8, RZ, RZ, 0x192 ;  /* 0x00000192ff087424 */ /* 0x000fe400078e00ff */
[----:B------:R-:W-:Y:S01]  /*6020*/  IMAD.MOV.U32 R13, RZ, RZ, RZ ;  /* 0x000000ffff0d7224 */ /* 0x000fe200078e00ff */
[----:B------:R-:W2:Y:S01]  /*6030*/  LDCU.64 UR6, c[0x4][0x78] ;  /* 0x01000f00ff0677ac */ /* 0x000ea20008000a00 */
[----:B-1----:R-:W1:Y:S01]  /*6040*/  LDC.64 R2, c[0x4][R3] ;  /* 0x0100000003027b82 */ /* 0x002e620000000a00 */
[----:B------:R-:W3:Y:S01]  /*6050*/  LDCU.64 UR4, c[0x4][0x10] ;  /* 0x01000200ff0477ac */ /* 0x000ee20008000a00 */
[----:B-----5:R-:W-:Y:S01]  /*6060*/  MOV R5, UR9 ;  /* 0x0000000900057c02 */ /* 0x020fe20008000f00 */
[----:B----4-:R-:W-:Y:S01]  /*6070*/  IMAD.U32 R4, RZ, RZ, UR8 ;  /* 0x00000008ff047e24 */ /* 0x010fe2000f8e00ff */
[----:B--2---:R-:W-:Y:S01]  /*6080*/  MOV R7, UR7 ;  /* 0x0000000700077c02 */ /* 0x004fe20008000f00 */
[----:B------:R-:W-:Y:S01]  /*6090*/  IMAD.U32 R6, RZ, RZ, UR6 ;  /* 0x00000006ff067e24 */ /* 0x000fe2000f8e00ff */
[----:B---3--:R-:W-:Y:S01]  /*60a0*/  MOV R11, UR5 ;  /* 0x00000005000b7c02 */ /* 0x008fe20008000f00 */
[----:B------:R-:W-:Y:S02]  /*60b0*/  IMAD.U32 R10, RZ, RZ, UR4 ;  /* 0x00000004ff0a7e24 */ /* 0x000fe4000f8e00ff */
[----:B------:R-:W-:Y:S07]  /*60c0*/  LEPC R20, `(.L_x_111) ;  /* 0x000000001014794e */ /* 0x000fee0000000000 */
[----:B-1----:R-:W-:Y:S05]  /*60d0*/  CALL.ABS.NOINC R2 ;  /* 0x0000000002007343 */ /* 0x002fea0003c00000 */
.L_x_111:
[-C--:B---3--:R-:W-:Y:S01]  /*60e0*/  F2FP.F16.E5M2.UNPACK_B R51, R80.reuse ;  /* 0x00000050ff33723e */ /* 0x088fe200020004ff */
[----:B------:R-:W-:Y:S05]  /*60f0*/  WARPSYNC.ALL ;  /* 0x0000000000007948 */ /* 0x000fea0003800000 */
[----:B------:R-:W-:Y:S01]  /*6100*/  R2UR UR4, R48 ;  /* 0x00000000300472ca */ /* 0x000fe200000e0000 */
[--C-:B------:R-:W-:Y:S01]  /*6110*/  HADD2.F32 R50, -RZ, R51.reuse.H0_H0 ;  /* 0x20000033ff327230 */ /* 0x100fe20000004100 */
[----:B------:R-:W-:Y:S01]  /*6120*/  F2FP.F16.E5M2.UNPACK_B R53, R80.H1 ;  /* 0x00000050ff35723e */ /* 0x000fe200030004ff */
[----:B------:R-:W-:Y:S01]  /*6130*/  HADD2.F32 R51, -RZ, R51.H1_H1 ;  /* 0x30000033ff337230 */ /* 0x000fe20000004100 */
[-C--:B------:R-:W-:Y:S01]  /*6140*/  F2FP.F16.E5M2.UNPACK_B R55, R81.reuse ;  /* 0x00000051ff37723e */ /* 0x080fe200020004ff */
[----:B------:R-:W-:Y:S01]  /*6150*/  BSSY.RECONVERGENT B0, `(.L_x_112) ;  /* 0x000009e000007945 */ /* 0x000fe20003800200 */
[----:B------:R-:W-:Y:S01]  /*6160*/  F2FP.F16.E5M2.UNPACK_B R57, R81.H1 ;  /* 0x00000051ff39723e */ /* 0x000fe200030004ff */
[--C-:B------:R-:W-:Y:S01]  /*6170*/  HADD2.F32 R52, -RZ, R53.reuse.H0_H0 ;  /* 0x20000035ff347230 */ /* 0x100fe20000004100 */
[-C--:B------:R-:W-:Y:S01]  /*6180*/  F2FP.F16.E5M2.UNPACK_B R59, R82.reuse ;  /* 0x00000052ff3b723e */ /* 0x080fe200020004ff */
[----:B------:R-:W-:Y:S01]  /*6190*/  HADD2.F32 R54, -RZ, R53.H1_H1 ;  /* 0x30000035ff367230 */ /* 0x000fe20000004100 */
[----:B------:R-:W-:Y:S01]  /*61a0*/  F2FP.F16.E5M2.UNPACK_B R61, R82.H1 ;  /* 0x00000052ff3d723e */ /* 0x000fe200030004ff */
[--C-:B------:R-:W-:Y:S01]  /*61b0*/  HADD2.F32 R53, -RZ, R55.reuse.H0_H0 ;  /* 0x20000037ff357230 */ /* 0x100fe20000004100 */
[-C--:B------:R-:W-:Y:S01]  /*61c0*/  F2FP.F16.E5M2.UNPACK_B R63, R83.reuse ;  /* 0x00000053ff3f723e */ /* 0x080fe200020004ff */
[----:B-1--4-:R-:W2:Y:S01]  /*61d0*/  LDTM.x32 R4, tmem[UR4] ;  /* 0x00000004000479ee */ /* 0x012ea200082c0000 */
[----:B------:R-:W-:Y:S01]  /*61e0*/  F2FP.F16.E5M2.UNPACK_B R65, R83.H1 ;  /* 0x00000053ff41723e */ /* 0x000fe200030004ff */
[----:B------:R-:W-:Y:S01]  /*61f0*/  HADD2.F32 R56, -RZ, R55.H1_H1 ;  /* 0x30000037ff387230 */ /* 0x000fe20000004100 */
[-C--:B------:R-:W-:Y:S01]  /*6200*/  F2FP.F16.E5M2.UNPACK_B R67, R84.reuse ;  /* 0x00000054ff43723e */ /* 0x080fe200020004ff */
[----:B------:R-:W-:Y:S01]  /*6210*/  HADD2.F32 R60, -RZ, R59.H1_H1 ;  /* 0x3000003bff3c7230 */ /* 0x000fe20000004100 */
[----:B------:R-:W-:Y:S01]  /*6220*/  IADD3 R125, PT, PT, R100, UR49, RZ ;  /* 0x00000031647d7c10 */ /* 0x000fe2000fffe0ff */
[----:B------:R-:W-:Y:S01]  /*6230*/  HADD2.F32 R64, -RZ, R63.H1_H1 ;  /* 0x3000003fff407230 */ /* 0x000fe20000004100 */
[----:B------:R-:W-:Y:S01]  /*6240*/  ISETP.NE.AND P6, PT, R113, RZ, PT ;  /* 0x000000ff7100720c */ /* 0x000fe20003fc5270 */
[----:B------:R-:W-:Y:S01]  /*6250*/  HADD2.F32 R68, -RZ, R67.H1_H1 ;  /* 0x30000043ff447230 */ /* 0x000fe20000004100 */
[----:B------:R-:W-:Y:S01]  /*6260*/  LOP3.LUT P5, RZ, R101, 0x80, RZ, 0xc0, !PT ;  /* 0x0000008065ff7812 */ /* 0x000fe200078ac0ff */
[--C-:B------:R-:W-:Y:S01]  /*6270*/  HADD2.F32 R55, -RZ, R57.reuse.H0_H0 ;  /* 0x20000039ff377230 */ /* 0x100fe20000004100 */
[----:B------:R-:W-:Y:S01]  /*6280*/  F2FP.F16.E5M2.UNPACK_B R69, R84.H1 ;  /* 0x00000054ff45723e */ /* 0x000fe200030004ff */
[----:B------:R-:W-:Y:S01]  /*6290*/  HADD2.F32 R58, -RZ, R57.H1_H1 ;  /* 0x30000039ff3a7230 */ /* 0x000fe20000004100 */
[-C--:B------:R-:W-:Y:S01]  /*62a0*/  F2FP.F16.E5M2.UNPACK_B R71, R85.reuse ;  /* 0x00000055ff47723e */ /* 0x080fe200020004ff */
[----:B------:R-:W-:Y:S01]  /*62b0*/  HADD2.F32 R57, -RZ, R59.H0_H0 ;  /* 0x2000003bff397230 */ /* 0x000fe20000004100 */
[----:B------:R-:W-:Y:S01]  /*62c0*/  F2FP.F16.E5M2.UNPACK_B R73, R85.H1 ;  /* 0x00000055ff49723e */ /* 0x000fe200030004ff */
[----:B------:R-:W-:Y:S01]  /*62d0*/  HADD2.F32 R59, -RZ, R61.H0_H0 ;  /* 0x2000003dff3b7230 */ /* 0x000fe20000004100 */
[-C--:B------:R-:W-:Y:S01]  /*62e0*/  F2FP.F16.E5M2.UNPACK_B R75, R86.reuse ;  /* 0x00000056ff4b723e */ /* 0x080fe200020004ff */
[----:B------:R-:W-:Y:S01]  /*62f0*/  HADD2.F32 R72, -RZ, R71.H1_H1 ;  /* 0x30000047ff487230 */ /* 0x000fe20000004100 */
[----:B------:R-:W-:Y:S01]  /*6300*/  F2FP.F16.E5M2.UNPACK_B R77, R86.H1 ;  /* 0x00000056ff4d723e */ /* 0x000fe200030004ff */
[----:B------:R-:W-:Y:S01]  /*6310*/  HADD2.F32 R62, -RZ, R61.H1_H1 ;  /* 0x3000003dff3e7230 */ /* 0x000fe20000004100 */
[----:B------:R-:W-:Y:S01]  /*6320*/  F2FP.F16.E5M2.UNPACK_B R79, R87.H1 ;  /* 0x00000057ff4f723e */ /* 0x000fe200030004ff */
[----:B------:R-:W-:Y:S01]  /*6330*/  HADD2.F32 R61, -RZ, R63.H0_H0 ;  /* 0x2000003fff3d7230 */ /* 0x000fe20000004100 */
[----:B------:R-:W-:Y:S01]  /*6340*/  ISETP.NE.AND P0, PT, R109, RZ, PT ;  /* 0x000000ff6d00720c */ /* 0x000fe20003f05270 */
[C---:B--2---:R-:W-:Y:S01]  /*6350*/  FMUL R0, R46.reuse, R4 ;  /* 0x000000042e007220 */ /* 0x044fe20000400000 */
[C---:B------:R-:W-:Y:S01]  /*6360*/  FMUL R2, R46.reuse, R5 ;  /* 0x000000052e027220 */ /* 0x040fe20000400000 */
[C---:B------:R-:W-:Y:S01]  /*6370*/  FMUL R4, R46.reuse, R8 ;  /* 0x000000082e047220 */ /* 0x040fe20000400000 */
[C---:B------:R-:W-:Y:S01]  /*6380*/  FMUL R5, R46.reuse, R9 ;  /* 0x000000092e057220 */ /* 0x040fe20000400000 */
[C---:B------:R-:W-:Y:S01]  /*6390*/  FFMA R0, R49.reuse, R50, R0 ;  /* 0x0000003231007223 */ /* 0x040fe20000000000 */
[C---:B------:R-:W-:Y:S01]  /*63a0*/  FFMA R2, R49.reuse, R51, R2 ;  /* 0x0000003331027223 */ /* 0x040fe20000000002 */
[C---:B------:R-:W-:Y:S01]  /*63b0*/  FMUL R8, R46.reuse, R12 ;  /* 0x0000000c2e087220 */ /* 0x040fe20000400000 */
[C---:B------:R-:W-:Y:S01]  /*63c0*/  FMUL R9, R46.reuse, R13 ;  /* 0x0000000d2e097220 */ /* 0x040fe20000400000 */
[C---:B------:R-:W-:Y:S01]  /*63d0*/  FMUL R12, R46.reuse, R16 ;  /* 0x000000102e0c7220 */ /* 0x040fe20000400000 */
[C---:B------:R-:W-:Y:S01]  /*63e0*/  FMUL R13, R46.reuse, R17 ;  /* 0x000000112e0d7220 */ /* 0x040fe20000400000 */
[C---:B------:R-:W-:Y:S01]  /*63f0*/  FMUL R16, R46.reuse, R20 ;  /* 0x000000142e107220 */ /* 0x040fe20000400000 */
[C---:B------:R-:W-:Y:S01]  /*6400*/  FMUL R17, R46.reuse, R21 ;  /* 0x000000152e117220 */ /* 0x040fe20000400000 */
[C---:B------:R-:W-:Y:S01]  /*6410*/  FMUL R20, R46.reuse, R24 ;  /* 0x000000182e147220 */ /* 0x040fe20000400000 */
[C---:B------:R-:W-:Y:S01]  /*6420*/  FMUL R21, R46.reuse, R25 ;  /* 0x000000192e157220 */ /* 0x040fe20000400000 */
[----:B------:R-:W-:Y:S02]  /*6430*/  HADD2.F32 R76, -RZ, R75.H1_H1 ;  /* 0x3000004bff4c7230 */ /* 0x000fe40000004100 */
[C---:B------:R-:W-:Y:S01]  /*6440*/  FMUL R24, R46.reuse, R28 ;  /* 0x0000001c2e187220 */ /* 0x040fe20000400000 */
[C---:B------:R-:W-:Y:S01]  /*6450*/  FMUL R25, R46.reuse, R29 ;  /* 0x0000001d2e197220 */ /* 0x040fe20000400000 */
[C---:B------:R-:W-:Y:S01]  /*6460*/  FMUL R28, R46.reuse, R32 ;  /* 0x000000202e1c7220 */ /* 0x040fe20000400000 */
[C---:B------:R-:W-:Y:S01]  /*6470*/  FMUL R29, R46.reuse, R33 ;  /* 0x000000212e1d7220 */ /* 0x040fe20000400000 */
[C---:B------:R-:W-:Y:S01]  /*6480*/  FMUL R3, R46.reuse, R6 ;  /* 0x000000062e037220 */ /* 0x040fe20000400000 */
[C---:B------:R-:W-:Y:S01]  /*6490*/  FMUL R7, R46.reuse, R7 ;  /* 0x000000072e077220 */ /* 0x040fe20000400000 */
[----:B------:R-:W-:Y:S01]  /*64a0*/  FMUL R6, R46, R10 ;  /* 0x0000000a2e067220 */ /* 0x000fe20000400000 */
[----:B------:R-:W-:Y:S01]  /*64b0*/  F2FP.F16.E5M2.UNPACK_B R50, R87 ;  /* 0x00000057ff32723e */ /* 0x000fe200020004ff */
[C---:B------:R-:W-:Y:S01]  /*64c0*/  FFMA R3, R49.reuse, R52, R3 ;  /* 0x0000003431037223 */ /* 0x040fe20000000003 */
[C---:B------:R-:W-:Y:S01]  /*64d0*/  FFMA R7, R49.reuse, R54, R7 ;  /* 0x0000003631077223 */ /* 0x040fe20000000007 */
[----:B------:R-:W-:Y:S01]  /*64e0*/  @P6 SHF.L.U32 R32, R104, 0x1f, RZ ;  /* 0x0000001f68206819 */ /* 0x000fe200000006ff */
[C---:B------:R-:W-:Y:S01]  /*64f0*/  FFMA R4, R49.reuse, R53, R4 ;  /* 0x0000003531047223 */ /* 0x040fe20000000004 */
[----:B------:R-:W-:Y:S01]  /*6500*/  FFMA R5, R49, R56, R5 ;  /* 0x0000003831057223 */ /* 0x000fe20000000005 */
[C---:B------:R-:W-:Y:S01]  /*6510*/  FMUL R11, R46.reuse, R11 ;  /* 0x0000000b2e0b7220 */ /* 0x040fe20000400000 */
[----:B------:R-:W-:Y:S01]  /*6520*/  F2FP.SATFINITE.E5M2.F32.PACK_AB_MERGE_C R113, R7, R3, RZ ;  /* 0x000000030771723e */ /* 0x000fe200048060ff */
[C---:B------:R-:W-:Y:S01]  /*6530*/  FFMA R6, R49.reuse, R55, R6 ;  /* 0x0000003731067223 */ /* 0x040fe20000000006 */
[----:B------:R-:W-:Y:S01]  /*6540*/  FMUL R10, R46, R14 ;  /* 0x0000000e2e0a7220 */ /* 0x000fe20000400000 */
[C---:B------:R-:W-:Y:S01]  /*6550*/  FFMA R11, R49.reuse, R58, R11 ;  /* 0x0000003a310b7223 */ /* 0x040fe2000000000b */
[----:B------:R-:W-:Y:S01]  /*6560*/  F2FP.SATFINITE.E5M2.F32.PACK_AB_MERGE_C R116, R2, R0, R113 ;  /* 0x000000000274723e */ /* 0x000fe20004806071 */
[C---:B------:R-:W-:Y:S01]  /*6570*/  FMUL R15, R46.reuse, R15 ;  /* 0x0000000f2e0f7220 */ /* 0x040fe20000400000 */
[----:B------:R-:W-:Y:S01]  /*6580*/  MOV R113, 0x10 ;  /* 0x0000001000717802 */ /* 0x000fe20000000f00 */
[----:B------:R-:W-:Y:S01]  /*6590*/  FFMA R8, R49, R57, R8 ;  /* 0x0000003931087223 */ /* 0x000fe20000000008 */
[----:B------:R-:W-:Y:S01]  /*65a0*/  F2FP.SATFINITE.E5M2.F32.PACK_AB_MERGE_C R117, R11, R6, RZ ;  /* 0x000000060b75723e */ /* 0x000fe200048060ff */
[----:B------:R-:W-:Y:S01]  /*65b0*/  FFMA R9, R49, R60, R9 ;  /* 0x0000003c31097223 */ /* 0x000fe20000000009 */
[--C-:B------:R-:W-:Y:S01]  /*65c0*/  HADD2.F32 R63, -RZ, R65.reuse.H0_H0 ;  /* 0x20000041ff3f7230 */ /* 0x100fe20000004100 */
[----:B------:R-:W-:Y:S01]  /*65d0*/  SEL R124, R113, 0xfffffff0, !P5 ;  /* 0xfffffff0717c7807 */ /* 0x000fe20006800000 */
[----:B------:R-:W-:Y:S01]  /*65e0*/  FFMA R10, R49, R59, R10 ;  /* 0x0000003b310a7223 */ /* 0x000fe2000000000a */
[----:B------:R-:W-:Y:S01]  /*65f0*/  F2FP.SATFINITE.E5M2.F32.PACK_AB_MERGE_C R117, R5, R4, R117 ;  /* 0x000000040575723e */ /* 0x000fe20004806075 */
[----:B------:R-:W-:Y:S01]  /*6600*/  FFMA R15, R49, R62, R15 ;  /* 0x0000003e310f7223 */ /* 0x000fe2000000000f */
[----:B------:R-:W-:Y:S01]  /*6610*/  IADD3 R113, PT, PT, R125, R124, RZ ;  /* 0x0000007c7d717210 */ /* 0x000fe20007ffe0ff */
[C---:B------:R-:W-:Y:S01]  /*6620*/  FFMA R12, R49.reuse, R61, R12 ;  /* 0x0000003d310c7223 */ /* 0x040fe2000000000c */
[----:B------:R-:W-:Y:S01]  /*6630*/  FFMA R13, R49, R64, R13 ;  /* 0x00000040310d7223 */ /* 0x000fe2000000000d */
[--C-:B------:R-:W-:Y:S01]  /*6640*/  HADD2.F32 R51, -RZ, R50.reuse.H0_H0 ;  /* 0x20000032ff337230 */ /* 0x100fe20000004100 */
[----:B------:R-:W-:Y:S01]  /*6650*/  F2FP.SATFINITE.E5M2.F32.PACK_AB_MERGE_C R118, R15, R10, RZ ;  /* 0x0000000a0f76723e */ /* 0x000fe200048060ff */
[----:B------:R-:W-:Y:S02]  /*6660*/  HADD2.F32 R50, -RZ, R50.H1_H1 ;  /* 0x30000032ff327230 */ /* 0x000fe40000004100 */
[C---:B------:R-:W-:Y:S01]  /*6670*/  FMUL R14, R46.reuse, R18 ;  /* 0x000000122e0e7220 */ /* 0x040fe20000400000 */
[----:B------:R-:W-:Y:S02]  /*6680*/  HADD2.F32 R66, -RZ, R65.H1_H1 ;  /* 0x30000041ff427230 */ /* 0x000fe40000004100 */
[C---:B------:R-:W-:Y:S01]  /*6690*/  FMUL R19, R46.reuse, R19 ;  /* 0x000000132e137220 */ /* 0x040fe20000400000 */
[----:B------:R-:W-:Y:S02]  /*66a0*/  HADD2.F32 R65, -RZ, R67.H0_H0 ;  /* 0x20000043ff417230 */ /* 0x000fe40000004100 */
[C---:B------:R-:W-:Y:S01]  /*66b0*/  FFMA R14, R49.reuse, R63, R14 ;  /* 0x0000003f310e7223 */ /* 0x040fe2000000000e */
[--C-:B------:R-:W-:Y:S02]  /*66c0*/  HADD2.F32 R67, -RZ, R69.reuse.H0_H0 ;  /* 0x20000045ff437230 */ /* 0x100fe40000004100 */
[C---:B------:R-:W-:Y:S01]  /*66d0*/  FMUL R18, R46.reuse, R22 ;  /* 0x000000162e127220 */ /* 0x040fe20000400000 */
[----:B------:R-:W-:Y:S02]  /*66e0*/  HADD2.F32 R70, -RZ, R69.H1_H1 ;  /* 0x30000045ff467230 */ /* 0x000fe40000004100 */
[C---:B------:R-:W-:Y:S01]  /*66f0*/  FFMA R19, R49.reuse, R66, R19 ;  /* 0x0000004231137223 */ /* 0x040fe20000000013 */
[----:B------:R-:W-:Y:S02]  /*6700*/  HADD2.F32 R69, -RZ, R71.H0_H0 ;  /* 0x20000047ff457230 */ /* 0x000fe40000004100 */
[C---:B------:R-:W-:Y:S01]  /*6710*/  FMUL R23, R46.reuse, R23 ;  /* 0x000000172e177220 */ /* 0x040fe20000400000 */
[C---:B------:R-:W-:Y:S01]  /*6720*/  FFMA R16, R49.reuse, R65, R16 ;  /* 0x0000004131107223 */ /* 0x040fe20000000010 */
[C---:B------:R-:W-:Y:S01]  /*6730*/  FFMA R17, R49.reuse, R68, R17 ;  /* 0x0000004431117223 */ /* 0x040fe20000000011 */
[--C-:B------:R-:W-:Y:S02]  /*6740*/  HADD2.F32 R71, -RZ, R73.reuse.H0_H0 ;  /* 0x20000049ff477230 */ /* 0x100fe40000004100 */
[C---:B------:R-:W-:Y:S01]  /*6750*/  FFMA R18, R49.reuse, R67, R18 ;  /* 0x0000004331127223 */ /* 0x040fe20000000012 */
[----:B------:R-:W-:Y:S02]  /*6760*/  HADD2.F32 R74, -RZ, R73.H1_H1 ;  /* 0x30000049ff4a7230 */ /* 0x000fe40000004100 */
[C---:B------:R-:W-:Y:S01]  /*6770*/  FMUL R22, R46.reuse, R26 ;  /* 0x0000001a2e167220 */ /* 0x040fe20000400000 */
[----:B------:R-:W-:Y:S02]  /*6780*/  HADD2.F32 R73, -RZ, R75.H0_H0 ;  /* 0x2000004bff497230 */ /* 0x000fe40000004100 */
[C---:B------:R-:W-:Y:S01]  /*6790*/  FFMA R23, R49.reuse, R70, R23 ;  /* 0x0000004631177223 */ /* 0x040fe20000000017 */
[C---:B------:R-:W-:Y:S01]  /*67a0*/  FMUL R27, R46.reuse, R27 ;  /* 0x0000001b2e1b7220 */ /* 0x040fe20000400000 */
[C---:B------:R-:W-:Y:S01]  /*67b0*/  FFMA R20, R49.reuse, R69, R20 ;  /* 0x0000004531147223 */ /* 0x040fe20000000014 */
[C---:B------:R-:W-:Y:S01]  /*67c0*/  FFMA R21, R49.reuse, R72, R21 ;  /* 0x0000004831157223 */ /* 0x040fe20000000015 */
[--C-:B------:R-:W-:Y:S02]  /*67d0*/  HADD2.F32 R75, -RZ, R77.reuse.H0_H0 ;  /* 0x2000004dff4b7230 */ /* 0x100fe40000004100 */
[C---:B------:R-:W-:Y:S01]  /*67e0*/  FFMA R22, R49.reuse, R71, R22 ;  /* 0x0000004731167223 */ /* 0x040fe20000000016 */
[----:B------:R-:W-:Y:S02]  /*67f0*/  HADD2.F32 R78, -RZ, R77.H1_H1 ;  /* 0x3000004dff4e7230 */ /* 0x000fe40000004100 */
[C---:B------:R-:W-:Y:S01]  /*6800*/  FMUL R26, R46.reuse, R30 ;  /* 0x0000001e2e1a7220 */ /* 0x040fe20000400000 */
        /* <DEDUP_REMOVED lines=8> */
[----:B------:R-:W-:Y:S01]  /*6890*/  FFMA R31, R49, R78, R31 ;  /* 0x0000004e311f7223 */ /* 0x000fe2000000001f */
[----:B------:R-:W-:Y:S01]  /*68a0*/  FMUL R35, R46, R35 ;  /* 0x000000232e237220 */ /* 0x000fe20000400000 */
[----:B------:R-:W-:Y:S01]  /*68b0*/  F2FP.SATFINITE.E5M2.F32.PACK_AB_MERGE_C R119, R19, R14, RZ ;  /* 0x0000000e1377723e */ /* 0x000fe200048060ff */
[C---:B------:R-:W-:Y:S01]  /*68c0*/  FFMA R28, R49.reuse, R51, R28 ;  /* 0x00000033311c7223 */ /* 0x040fe2000000001c */
[C---:B------:R-:W-:Y:S01]  /*68d0*/  FFMA R29, R49.reuse, R50, R29 ;  /* 0x00000032311d7223 */ /* 0x040fe2000000001d */
[C---:B------:R-:W-:Y:S01]  /*68e0*/  FFMA R30, R49.reuse, R77, R30 ;  /* 0x0000004d311e7223 */ /* 0x040fe2000000001e */
[----:B------:R-:W-:Y:S01]  /*68f0*/  FFMA R35, R49, R52, R35 ;  /* 0x0000003431237223 */ /* 0x000fe20000000023 */
[----:B------:R-:W-:Y:S02]  /*6900*/  F2FP.SATFINITE.E5M2.F32.PACK_AB_MERGE_C R118, R9, R8, R118 ;  /* 0x000000080976723e */ /* 0x000fe40004806076 */
[----:B------:R-:W-:Y:S02]  /*6910*/  F2FP.SATFINITE.E5M2.F32.PACK_AB_MERGE_C R119, R13, R12, R119 ;  /* 0x0000000c0d77723e */ /* 0x000fe40004806077 */
[----:B------:R-:W-:Y:S02]  /*6920*/  F2FP.SATFINITE.E5M2.F32.PACK_AB_MERGE_C R120, R23, R18, RZ ;  /* 0x000000121778723e */ /* 0x000fe400048060ff */
[----:B------:R-:W-:Y:S01]  /*6930*/  F2FP.SATFINITE.E5M2.F32.PACK_AB_MERGE_C R121, R27, R22, RZ ;  /* 0x000000161b79723e */ /* 0x000fe200048060ff */
[----:B------:R1:W-:Y:S01]  /*6940*/  STS.128 [R100+UR49+0x2200], R116 ;  /* 0x0022007464007988 */ /* 0x0003e20008000c31 */
[----:B------:R-:W-:Y:S02]  /*6950*/  F2FP.SATFINITE.E5M2.F32.PACK_AB_MERGE_C R122, R31, R26, RZ ;  /* 0x0000001a1f7a723e */ /* 0x000fe400048060ff */
[----:B------:R-:W-:Y:S02]  /*6960*/  F2FP.SATFINITE.E5M2.F32.PACK_AB_MERGE_C R123, R35, R30, RZ ;  /* 0x0000001e237b723e */ /* 0x000fe400048060ff */
[----:B------:R-:W-:Y:S02]  /*6970*/  F2FP.SATFINITE.E5M2.F32.PACK_AB_MERGE_C R120, R17, R16, R120 ;  /* 0x000000101178723e */ /* 0x000fe40004806078 */
[----:B------:R-:W-:Y:S02]  /*6980*/  F2FP.SATFINITE.E5M2.F32.PACK_AB_MERGE_C R121, R21, R20, R121 ;  /* 0x000000141579723e */ /* 0x000fe40004806079 */
[----:B------:R-:W-:Y:S02]  /*6990*/  F2FP.SATFINITE.E5M2.F32.PACK_AB_MERGE_C R122, R25, R24, R122 ;  /* 0x00000018197a723e */ /* 0x000fe4000480607a */
[----:B------:R-:W-:Y:S02]  /*69a0*/  F2FP.SATFINITE.E5M2.F32.PACK_AB_MERGE_C R123, R29, R28, R123 ;  /* 0x0000001c1d7b723e */ /* 0x000fe4000480607b */
[----:B------:R-:W-:Y:S03]  /*69b0*/  LEA R125, R105, UR49, 0x3 ;  /* 0x00000031697d7c11 */ /* 0x000fe6000f8e18ff */
[----:B------:R1:W-:Y:S01]  /*69c0*/  STS.128 [R113+0x2200], R120 ;  /* 0x0022007871007388 */ /* 0x0003e20000000c00 */
[----:B------:R-:W-:Y:S01]  /*69d0*/  @!PT LDS RZ, [RZ] ;  /* 0x00000000fffff984 */ /* 0x000fe20000000800 */
[----:B------:R-:W-:Y:S01]  /*69e0*/  @!PT LDS RZ, [RZ] ;  /* 0x00000000fffff984 */ /* 0x000fe20000000800 */
[----:B------:R-:W-:Y:S01]  /*69f0*/  @!PT LDS RZ, [RZ] ;  /* 0x00000000fffff984 */ /* 0x000fe20000000800 */
[----:B------:R-:W-:Y:S01]  /*6a00*/  @!PT LDS RZ, [RZ] ;  /* 0x00000000fffff984 */ /* 0x000fe20000000800 */
[----:B------:R2:W-:Y:S07]  /*6a10*/  MEMBAR.ALL.CTA ;  /* 0x0000000000007992 */ /* 0x0005ee0000008000 */
[----:B--2---:R-:W2:Y:S02]  /*6a20*/  FENCE.VIEW.ASYNC.S ;  /* 0x00000000000073c6 */ /* 0x004ea40000000000 */
[----:B--2---:R-:W-:Y:S06]  /*6a30*/  BAR.SYNC.DEFER_BLOCKING 0x1, 0x80 ;  /* 0x0042000000007b1d */ /* 0x004fec0000010000 */
[----:B------:R-:W-:Y:S05]  /*6a40*/  @P0 BRA `(.L_x_113) ;  /* 0x0000000000380947 */ /* 0x000fea0003800000 */
[----:B------:R-:W-:Y:S02]  /*6a50*/  UIADD3 UR4, UPT, UPT, UR49, 0x2200, URZ ;  /* 0x0000220031047890 */ /* 0x000fe4000fffe0ff */
[----:B------:R-:W-:Y:S01]  /*6a60*/  UIADD3 UR8, UP0, UPT, UR52, 0x680, URZ ;  /* 0x0000068034087890 */ /* 0x000fe2000ff1e0ff */
[----:B------:R-:W-:Y:S01]  /*6a70*/  UMOV UR43, UR36 ;  /* 0x00000024002b7c82 */ /* 0x000fe20008000000 */
[----:B------:R-:W-:Y:S02]  /*6a80*/  UIADD3 UR5, UPT, UPT, UR41, 0x40, URZ ;  /* 0x0000004029057890 */ /* 0x000fe4000fffe0ff */
[----:B------:R-:W-:Y:S01]  /*6a90*/  MOV R108, UR4 ;  /* 0x00000004006c7c02 */ /* 0x000fe20008000f00 */
[----:B------:R-:W-:Y:S02]  /*6aa0*/  UIADD3.X UR9, UPT, UPT, URZ, UR53, URZ, UP0, !UPT ;  /* 0x00000035ff097290 */ /* 0x000fe400087fe4ff */
[----:B------:R-:W-:Y:S01]  /*6ab0*/  UIADD3 UR4, UPT, UPT, UR49, 0x2a00, URZ ;  /* 0x00002a0031047890 */ /* 0x000fe2000fffe0ff */
[----:B------:R-:W-:Y:S01]  /*6ac0*/  R2UR UR40, R108 ;  /* 0x000000006c2872ca */ /* 0x000fe200000e0000 */
[----:B------:R-:W-:Y:S01]  /*6ad0*/  UMOV UR6, UR42 ;  /* 0x0000002a00067c82 */ /* 0x000fe20008000000 */
[----:B------:R-:W-:Y:S11]  /*6ae0*/  UMOV UR7, UR36 ;  /* 0x0000002400077c82 */ /* 0x000ff60008000000 */
[----:B------:R2:W-:Y:S01]  /*6af0*/  UTMASTG.3D [UR40], [UR8] ;  /* 0x00000028080073b5 */ /* 0x0005e20008010000 */
[----:B------:R2:W-:Y:S01]  /*6b00*/  UTMASTG.3D [UR4], [UR8] ;  /* 0x00000004080073b5 */ /* 0x0005e20008010000 */
[----:B------:R0:W-:Y:S01]  /*6b10*/  UTMACMDFLUSH ;  /* 0x00000000000079b7 */ /* 0x0001e20000000000 */
[----:B--2---:R-:W-:Y:S04]  /*6b20*/  DEPBAR.LE SB0, 0x1 ;  /* 0x000080400000791a */ /* 0x004fe80000000000 */
.L_x_113:
[----:B------:R-:W-:Y:S05]  /*6b30*/  BSYNC.RECONVERGENT B0 ;  /* 0x0000000000007941 */ /* 0x000fea0003800200 */
.L_x_112:
[----:B------:R-:W-:Y:S06]  /*6b40*/  BAR.SYNC.DEFER_BLOCKING 0x1, 0x80 ;  /* 0x0042000000007b1d */ /* 0x000fec0000010000 */
[----:B------:R-:W2:Y:S01]  /*6b50*/  @P6 SYNCS.PHASECHK.TRANS64.TRYWAIT P0, [R125+URZ+0x40], R32 ;  /* 0x000040207d0065a7 */ /* 0x000ea200080011ff */
[----:B------:R-:W-:Y:S01]  /*6b60*/  BSSY B1, `(.L_x_114) ;  /* 0x0000020000017945 */ /* 0x000fe20003800000 */
[----:B--2---:R-:W-:Y:S03]  /*6b70*/  @P6 SEL R114, RZ, 0x1, !P0 ;  /* 0x00000001ff726807 */ /* 0x004fe60004000000 */
[----:B------:R-:W-:Y:S05]  /*6b80*/  @!P6 BRA `(.L_x_115) ;  /* 0x000000000074e947 */ /* 0x000fea0003800000 */
[----:B------:R-:W-:Y:S01]  /*6b90*/  ISETP.NE.AND P1, PT, R115, RZ, PT ;  /* 0x000000ff7300720c */ /* 0x000fe20003f25270 */
[----:B------:R-:W-:Y:S01]  /*6ba0*/  BSSY B0, `(.L_x_116) ;  /* 0x0000009000007945 */ /* 0x000fe20003800000 */
[----:B------:R-:W-:Y:S11]  /*6bb0*/  ISETP.NE.AND P0, PT, R114, RZ, PT ;  /* 0x000000ff7200720c */ /* 0x000ff60003f05270 */
[----:B------:R-:W-:Y:S05]  /*6bc0*/  @P1 IMAD R0, R105, 0x1000, R100 ;  /* 0x0000100069001824 */ /* 0x000fea00078e0264 */
[----:B------:R-:W-:Y:S05]  /*6bd0*/  @P1 IADD3 R3, PT, PT, R0, UR49, RZ ;  /* 0x0000003100031c10 */ /* 0x000fea000fffe0ff */
[----:B------:R-:W-:Y:S01]  /*6be0*/  @P1 IMAD.IADD R3, R3, 0x1, R124 ;  /* 0x0000000103031824 */ /* 0x000fe200078e027c */
[----:B------:R-:W-:Y:S06]  /*6bf0*/  @P0 BRA `(.L_x_117) ;  /* 0x00000000000c0947 */ /* 0x000fec0003800000 */
[----:B------:R-:W-:Y:S04]  /*6c00*/  SHF.L.U32 R2, R104, 0x1f, RZ ;  /* 0x0000001f68027819 */ /* 0x000fe800000006ff */
[----:B------:R-:W2:Y:S02]  /*6c10*/  SYNCS.PHASECHK.TRANS64.TRYWAIT P0, [R125+URZ+0x40], R2 ;  /* 0x000040027d0075a7 */ /* 0x000ea400080011ff */
[----:B--2---:R-:W-:Y:S05]  /*6c20*/  @!P0 BRA `(.L_x_118) ;  /* 0x0000001800088947 */ /* 0x004fea0003800000 */
.L_x_117:
[----:B------:R-:W-:Y:S05]  /*6c30*/  BSYNC B0 ;  /* 0x0000000000007941 */ /* 0x000fea0003800000 */
.L_x_116:
[----:B------:R-:W-:Y:S01]  /*6c40*/  ISETP.NE.AND P0, PT, R115, RZ, PT ;  /* 0x000000ff7300720c */ /* 0x000fe20003f05270 */
[----:B--2---:R-:W-:Y:S02]  /*6c50*/  VIADD R125, R125, 0x50 ;  /* 0x000000507d7d7836 */ /* 0x004fe40000000000 */
[----:B------:R-:W-:Y:S02]  /*6c60*/  IMAD.U32 R2, RZ, RZ, UR37 ;  /* 0x00000025ff027e24 */ /* 0x000fe4000f8e00ff */
[----:B------:R-:W-:Y:S03]  /*6c70*/  VIADD R105, R105, 0x1 ;  /* 0x0000000169697836 */ /* 0x000fe60000000000 */
[----:B------:R-:W-:Y:S05]  /*6c80*/  PRMT R2, R2, 0x654, R125 ;  /* 0x0000065402027816 */ /* 0x000fea000000007d */
[----:B------:R2:W3:Y:S04]  /*6c90*/  @P0 LDS.128 R80, [R0+UR49+0x200] ;  /* 0x0002003100500984 */ /* 0x0004e80008000c00 */
[----:B------:R2:W4:Y:S01]  /*6ca0*/  @P0 LDS.128 R84, [R3+0x200] ;  /* 0x0002000003540984 */ /* 0x0005220000000c00 */
        /* <DEDUP_REMOVED lines=11> */
.L_x_115:
[----:B------:R-:W-:Y:S05]  /*6d60*/  BSYNC B1 ;  /* 0x0000000000017941 */ /* 0x000fea0003800000 */
.L_x_114:
[----:B--2---:R-:W-:Y:S05]  /*6d70*/  VIADD R3, R48, 0x20 ;  /* 0x0000002030037836 */ /* 0x004fea0000000000 */
[----:B------:R-:W-:Y:S04]  /*6d80*/  SHF.R.U32.HI R3, RZ, 0x15, R3 ;  /* 0x00000015ff037819 */ /* 0x000fe80000011603 */
[----:B------:R-:W-:Y:S11]  /*6d90*/  LOP3.LUT P0, RZ, R3, 0x3, R102, 0x48, !PT ;  /* 0x0000000303ff7812 */ /* 0x000ff60007804866 */
[----:B------:R-:W-:Y:S02]  /*6da0*/  @!UPT UIADD3 URZ, UPT, UPT, URZ, URZ, URZ ;  /* 0x000000fffffff290 */ /* 0x000fe4000fffe0ff */
[----:B------:R-:W-:Y:S05]  /*6db0*/  @!P0 BRA `(.L_x_119) ;  /* 0x0000000000408947 */ /* 0x000fea0003800000 */
[----:B------:R-:W2:Y:S01]  /*6dc0*/  LDCU.64 UR8, c[0x4][0x70] ;  /* 0x01000e00ff0877ac */ /* 0x000ea20008000a00 */
[----:B------:R-:W-:Y:S01]  /*6dd0*/  MOV R3, 0x0 ;  /* 0x0000000000037802 */ /* 0x000fe20000000f00 */
[----:B------:R-:W-:Y:S02]  /*6de0*/  HFMA2 R12, -RZ, RZ, 0, 5.9604644775390625e-08 ;  /* 0x00000001ff0c7431 */ /* 0x000fe400000001ff */
[----:B------:R-:W-:Y:S02]  /*6df0*/  IMAD.MOV.U32 R8, RZ, RZ, 0x192 ;  /* 0x00000192ff087424 */ /* 0x000fe400078e00ff */
[----:B------:R-:W-:Y:S01]  /*6e00*/  IMAD.MOV.U32 R13, RZ, RZ, RZ ;  /* 0x000000ffff0d7224 */ /* 0x000fe200078e00ff */
[----:B------:R-:W5:Y:S01]  /*6e10*/  LDCU.64 UR6, c[0x4][0x78] ;  /* 0x01000f00ff0677ac */ /* 0x000f620008000a00 */
[----:B------:R-:W1:Y:S01]  /*6e20*/  LDC.64 R2, c[0x4][R3] ;  /* 0x0100000003027b82 */ /* 0x000e620000000a00 */
[----:B------:R-:W3:Y:S01]  /*6e30*/  LDCU.64 UR4, c[0x4][0x10] ;  /* 0x01000200ff0477ac */ /* 0x000ee20008000a00 */
[----:B--2---:R-:W-:Y:S01]  /*6e40*/  MOV R5, UR9 ;  /* 0x0000000900057c02 */ /* 0x004fe20008000f00 */
[----:B------:R-:W-:Y:S01]  /*6e50*/  IMAD.U32 R4, RZ, RZ, UR8 ;  /* 0x00000008ff047e24 */ /* 0x000fe2000f8e00ff */
[----:B-----5:R-:W-:Y:S01]  /*6e60*/  MOV R7, UR7 ;  /* 0x0000000700077c02 */ /* 0x020fe20008000f00 */
[----:B------:R-:W-:Y:S01]  /*6e70*/  IMAD.U32 R6, RZ, RZ, UR6 ;  /* 0x00000006ff067e24 */ /* 0x000fe2000f8e00ff */
[----:B---3--:R-:W-:Y:S01]  /*6e80*/  MOV R11, UR5 ;  /* 0x00000005000b7c02 */ /* 0x008fe20008000f00 */
[----:B------:R-:W-:Y:S02]  /*6e90*/  IMAD.U32 R10, RZ, RZ, UR4 ;  /* 0x00000004ff0a7e24 */ /* 0x000fe4000f8e00ff */
[----:B------:R-:W-:Y:S07]  /*6ea0*/  LEPC R20, `(.L_x_119) ;  /* 0x000000001014794e */ /* 0x000fee0000000000 */
[----:B-1--4-:R-:W-:Y:S05]  /*6eb0*/  CALL.ABS.NOINC R2 ;  /* 0x0000000002007343 */ /* 0x012fea0003c00000 */
.L_x_119:
[----:B------:R-:W-:Y:S01]  /*6ec0*/  ISETP.NE.AND P0, PT, R109, RZ, PT ;  /* 0x000000ff6d00720c */ /* 0x000fe20003f05270 */
[----:B------:R-:W-:Y:S05]  /*6ed0*/  WARPSYNC.ALL ;  /* 0x0000000000007948 */ /* 0x000fea0003800000 */
[----:B------:R-:W-:Y:S01]  /*6ee0*/  R2UR UR4, R48 ;  /* 0x00000000300472ca */ /* 0x000fe200000e0000 */
[----:B------:R-:W-:Y:S01]  /*6ef0*/  BSSY.RECONVERGENT B0, `(.L_x_120) ;  /* 0x000009f000007945 */ /* 0x000fe20003800200 */
[-C--:B---3--:R-:W-:Y:S02]  /*6f00*/  F2FP.F16.E5M2.UNPACK_B R51, R80.reuse ;  /* 0x00000050ff33723e */ /* 0x088fe400020004ff */
[----:B------:R-:W-:Y:S02]  /*6f10*/  F2FP.F16.E5M2.UNPACK_B R80, R80.H1 ;  /* 0x00000050ff50723e */ /* 0x000fe400030004ff */
[-C--:B------:R-:W-:Y:S01]  /*6f20*/  F2FP.F16.E5M2.UNPACK_B R55, R81.reuse ;  /* 0x00000051ff37723e */ /* 0x080fe200020004ff */
[--C-:B------:R-:W-:Y:S01]  /*6f30*/  HADD2.F32 R50, -RZ, R51.reuse.H0_H0 ;  /* 0x20000033ff327230 */ /* 0x100fe20000004100 */
[----:B------:R-:W-:Y:S01]  /*6f40*/  F2FP.F16.E5M2.UNPACK_B R81, R81.H1 ;  /* 0x00000051ff51723e */ /* 0x000fe200030004ff */
[----:B------:R-:W-:Y:S01]  /*6f50*/  HADD2.F32 R52, -RZ, R51.H1_H1 ;  /* 0x30000033ff347230 */ /* 0x000fe20000004100 */
[-C--:B------:R-:W-:Y:S01]  /*6f60*/  F2FP.F16.E5M2.UNPACK_B R59, R82.reuse ;  /* 0x00000052ff3b723e */ /* 0x080fe200020004ff */
[--C-:B------:R-:W-:Y:S01]  /*6f70*/  HADD2.F32 R51, -RZ, R80.reuse.H0_H0 ;  /* 0x20000050ff337230 */ /* 0x100fe20000004100 */
[----:B------:R-:W-:Y:S01]  /*6f80*/  F2FP.F16.E5M2.UNPACK_B R82, R82.H1 ;  /* 0x00000052ff52723e */ /* 0x000fe200030004ff */
[----:B------:R-:W2:Y:S01]  /*6f90*/  LDTM.x32 R4, tmem[UR4+0x20] ;  /* 0x00002004000479ee */ /* 0x000ea200082c0000 */
[----:B------:R-:W-:Y:S01]  /*6fa0*/  NOP ;  /* 0x0000000000007918 */ /* 0x000fe20000000000 */
[----:B------:R-:W-:Y:S01]  /*6fb0*/  IADD3 R111, PT, PT, R111, 0xb0, RZ ;  /* 0x000000b06f6f7810 */ /* 0x000fe20007ffe0ff */
[--C-:B------:R-:W-:Y:S01]  /*6fc0*/  HADD2.F32 R53, -RZ, R55.reuse.H0_H0 ;  /* 0x20000037ff357230 */ /* 0x100fe20000004100 */
[----:B------:R-:W-:Y:S01]  /*6fd0*/  F2FP.F16.E5M2.UNPACK_B R63, R83 ;  /* 0x00000053ff3f723e */ /* 0x000fe200020004ff */
[----:B------:R-:W-:Y:S01]  /*6fe0*/  HADD2.F32 R56, -RZ, R55.H1_H1 ;  /* 0x30000037ff387230 */ /* 0x000fe20000004100 */
[----:B------:R-:W-:Y:S01]  /*6ff0*/  LOP3.LUT R111, R111, 0xfefffff8, RZ, 0xc0, !PT ;  /* 0xfefffff86f6f7812 */ /* 0x000fe200078ec0ff */
[--C-:B------:R-:W-:Y:S01]  /*7000*/  HADD2.F32 R57, -RZ, R59.reuse.H0_H0 ;  /* 0x2000003bff397230 */ /* 0x100fe20000004100 */
[----:B----4-:R-:W-:Y:S01]  /*7010*/  F2FP.F16.E5M2.UNPACK_B R67, R84 ;  /* 0x00000054ff43723e */ /* 0x010fe200020004ff */
[----:B------:R-:W-:Y:S01]  /*7020*/  HADD2.F32 R60, -RZ, R59.H1_H1 ;  /* 0x3000003bff3c7230 */ /* 0x000fe20000004100 */
[----:B--2---:R2:W-:Y:S01]  /*7030*/  SYNCS.ARRIVE.TRANS64.RED.A1T0 RZ, [R111+URZ], RZ ;  /* 0x000000ff6fff79a7 */ /* 0x0045e200081004ff */
[--C-:B------:R-:W-:Y:S01]  /*7040*/  HADD2.F32 R61, -RZ, R63.reuse.H0_H0 ;  /* 0x2000003fff3d7230 */ /* 0x100fe20000004100 */
[----:B------:R-:W-:Y:S01]  /*7050*/  F2FP.F16.E5M2.UNPACK_B R71, R85 ;  /* 0x00000055ff47723e */ /* 0x000fe200020004ff */
[----:B------:R-:W-:Y:S01]  /*7060*/  HADD2.F32 R64, -RZ, R63.H1_H1 ;  /* 0x3000003fff407230 */ /* 0x000fe20000004100 */
[----:B------:R-:W-:Y:S01]  /*7070*/  F2FP.F16.E5M2.UNPACK_B R75, R86 ;  /* 0x00000056ff4b723e */ /* 0x000fe200020004ff */
[--C-:B------:R-:W-:Y:S01]  /*7080*/  HADD2.F32 R65, -RZ, R67.reuse.H0_H0 ;  /* 0x20000043ff417230 */ /* 0x100fe20000004100 */
[----:B------:R-:W-:Y:S01]  /*7090*/  F2FP.F16.E5M2.UNPACK_B R79, R87 ;  /* 0x00000057ff4f723e */ /* 0x000fe200020004ff */
[----:B------:R-:W-:Y:S01]  /*70a0*/  HADD2.F32 R68, -RZ, R67.H1_H1 ;  /* 0x30000043ff447230 */ /* 0x000fe20000004100 */
[----:B------:R-:W-:Y:S01]  /*70b0*/  F2FP.F16.E5M2.UNPACK_B R83, R83.H1 ;  /* 0x00000053ff53723e */ /* 0x000fe200030004ff */
[--C-:B------:R-:W-:Y:S01]  /*70c0*/  HADD2.F32 R69, -RZ, R71.reuse.H0_H0 ;  /* 0x20000047ff457230 */ /* 0x100fe20000004100 */
[----:B------:R-:W-:Y:S01]  /*70d0*/  F2FP.F16.E5M2.UNPACK_B R84, R84.H1 ;  /* 0x00000054ff54723e */ /* 0x000fe200030004ff */
[----:B------:R-:W-:Y:S01]  /*70e0*/  HADD2.F32 R71, -RZ, R71.H1_H1 ;  /* 0x30000047ff477230 */ /* 0x000fe20000004100 */
[----:B------:R-:W-:Y:S01]  /*70f0*/  F2FP.F16.E5M2.UNPACK_B R85, R85.H1 ;  /* 0x00000055ff55723e */ /* 0x000fe200030004ff */
[--C-:B------:R-:W-:Y:S02]  /*7100*/  HADD2.F32 R73, -RZ, R75.reuse.H0_H0 ;  /* 0x2000004bff497230 */ /* 0x100fe40000004100 */
[C---:B------:R-:W-:Y:S01]  /*7110*/  FMUL R4, R46.reuse, R4 ;  /* 0x000000042e047220 */ /* 0x040fe20000400000 */
        /* <DEDUP_REMOVED lines=16> */
[--C-:B------:R-:W-:Y:S02]  /*7220*/  HADD2.F32 R77, -RZ, R79.reuse.H0_H0 ;  /* 0x2000004fff4d7230 */ /* 0x100fe40000004100 */
[C---:B------:R-:W-:Y:S01]  /*7230*/  FMUL R28, R46.reuse, R32 ;  /* 0x000000202e1c7220 */ /* 0x040fe20000400000 */
[C---:B------:R-:W-:Y:S01]  /*7240*/  FMUL R29, R46.reuse, R33 ;  /* 0x000000212e1d7220 */ /* 0x040fe20000400000 */
[----:B------:R-:W-:Y:S02]  /*7250*/  HADD2.F32 R54, -RZ, R80.H1_H1 ;  /* 0x30000050ff367230 */ /* 0x000fe40000004100 */
[C---:B------:R-:W-:Y:S01]  /*7260*/  FMUL R6, R46.reuse, R6 ;  /* 0x000000062e067220 */ /* 0x040fe20000400000 */
[----:B------:R-:W-:Y:S02]  /*7270*/  HADD2.F32 R80, -RZ, R79.H1_H1 ;  /* 0x3000004fff507230 */ /* 0x000fe40000004100 */
[C---:B------:R-:W-:Y:S01]  /*7280*/  FMUL R7, R46.reuse, R7 ;  /* 0x000000072e077220 */ /* 0x040fe20000400000 */
[--C-:B------:R-:W-:Y:S02]  /*7290*/  HADD2.F32 R55, -RZ, R81.reuse.H0_H0 ;  /* 0x20000051ff377230 */ /* 0x100fe40000004100 */
[C---:B------:R-:W-:Y:S01]  /*72a0*/  FFMA R6, R49.reuse, R51, R6 ;  /* 0x0000003331067223 */ /* 0x040fe20000000006 */
[----:B------:R-:W-:Y:S02]  /*72b0*/  HADD2.F32 R58, -RZ, R81.H1_H1 ;  /* 0x30000051ff3a7230 */ /* 0x000fe40000004100 */
[C---:B------:R-:W-:Y:S01]  /*72c0*/  FFMA R7, R49.reuse, R54, R7 ;  /* 0x0000003631077223 */ /* 0x040fe20000000007 */
[C---:B------:R-:W-:Y:S01]  /*72d0*/  FFMA R8, R49.reuse, R53, R8 ;  /* 0x0000003531087223 */ /* 0x040fe20000000008 */
[----:B------:R-:W-:Y:S01]  /*72e0*/  FFMA R9, R49, R56, R9 ;  /* 0x0000003831097223 */ /* 0x000fe20000000009 */
[C---:B------:R-:W-:Y:S01]  /*72f0*/  FMUL R10, R46.reuse, R10 ;  /* 0x0000000a2e0a7220 */ /* 0x040fe20000400000 */
[C---:B------:R-:W-:Y:S01]  /*7300*/  FMUL R11, R46.reuse, R11 ;  /* 0x0000000b2e0b7220 */ /* 0x040fe20000400000 */
[--C-:B------:R-:W-:Y:S01]  /*7310*/  HADD2.F32 R59, -RZ, R82.reuse.H0_H0 ;  /* 0x20000052ff3b7230 */ /* 0x100fe20000004100 */
[----:B-1----:R-:W-:Y:S01]  /*7320*/  F2FP.SATFINITE.E5M2.F32.PACK_AB_MERGE_C R116, R7, R6, RZ ;  /* 0x000000060774723e */ /* 0x002fe200048060ff */
[C---:B------:R-:W-:Y:S01]  /*7330*/  FFMA R10, R49.reuse, R55, R10 ;  /* 0x00000037310a7223 */ /* 0x040fe2000000000a */
[C---:B------:R-:W-:Y:S01]  /*7340*/  FFMA R11, R49.reuse, R58, R11 ;  /* 0x0000003a310b7223 */ /* 0x040fe2000000000b */
[C---:B------:R-:W-:Y:S01]  /*7350*/  FFMA R12, R49.reuse, R57, R12 ;  /* 0x00000039310c7223 */ /* 0x040fe2000000000c */
[----:B------:R-:W-:Y:S01]  /*7360*/  F2FP.F16.E5M2.UNPACK_B R86, R86.H1 ;  /* 0x00000056ff56723e */ /* 0x000fe200030004ff */
[----:B------:R-:W-:Y:S01]  /*7370*/  FFMA R13, R49, R60, R13 ;  /* 0x0000003c310d7223 */ /* 0x000fe2000000000d */
[----:B------:R-:W-:Y:S01]  /*7380*/  F2FP.SATFINITE.E5M2.F32.PACK_AB_MERGE_C R116, R5, R4, R116 ;  /* 0x000000040574723e */ /* 0x000fe20004806074 */
[----:B------:R-:W-:Y:S01]  /*7390*/  HADD2.F32 R62, -RZ, R82.H1_H1 ;  /* 0x30000052ff3e7230 */ /* 0x000fe20000004100 */
[----:B------:R-:W-:Y:S01]  /*73a0*/  F2FP.SATFINITE.E5M2.F32.PACK_AB_MERGE_C R117, R11, R10, RZ ;  /* 0x0000000a0b75723e */ /* 0x000fe200048060ff */
[C---:B------:R-:W-:Y:S01]  /*73b0*/  FMUL R14, R46.reuse, R14 ;  /* 0x0000000e2e0e7220 */ /* 0x040fe20000400000 */
[C---:B------:R-:W-:Y:S01]  /*73c0*/  FMUL R15, R46.reuse, R15 ;  /* 0x0000000f2e0f7220 */ /* 0x040fe20000400000 */
[--C-:B------:R-:W-:Y:S01]  /*73d0*/  HADD2.F32 R63, -RZ, R83.reuse.H0_H0 ;  /* 0x20000053ff3f7230 */ /* 0x100fe20000004100 */
[----:B------:R-:W-:Y:S01]  /*73e0*/  F2FP.SATFINITE.E5M2.F32.PACK_AB_MERGE_C R117, R9, R8, R117 ;  /* 0x000000080975723e */ /* 0x000fe20004806075 */
[C---:B------:R-:W-:Y:S01]  /*73f0*/  FFMA R14, R49.reuse, R59, R14 ;  /* 0x0000003b310e7223 */ /* 0x040fe2000000000e */
[C---:B------:R-:W-:Y:S01]  /*7400*/  FFMA R15, R49.reuse, R62, R15 ;  /* 0x0000003e310f7223 */ /* 0x040fe2000000000f */
[C---:B------:R-:W-:Y:S01]  /*7410*/  FFMA R16, R49.reuse, R61, R16 ;  /* 0x0000003d31107223 */ /* 0x040fe20000000010 */
[C---:B------:R-:W-:Y:S01]  /*7420*/  FFMA R17, R49.reuse, R64, R17 ;  /* 0x0000004031117223 */ /* 0x040fe20000000011 */
[----:B------:R-:W-:Y:S02]  /*7430*/  HADD2.F32 R66, -RZ, R83.H1_H1 ;  /* 0x30000053ff427230 */ /* 0x000fe40000004100 */
[C---:B------:R-:W-:Y:S01]  /*7440*/  FMUL R18, R46.reuse, R18 ;  /* 0x000000122e127220 */ /* 0x040fe20000400000 */
[C---:B------:R-:W-:Y:S01]  /*7450*/  FMUL R19, R46.reuse, R19 ;  /* 0x000000132e137220 */ /* 0x040fe20000400000 */
[--C-:B------:R-:W-:Y:S02]  /*7460*/  HADD2.F32 R67, -RZ, R84.reuse.H0_H0 ;  /* 0x20000054ff437230 */ /* 0x100fe40000004100 */
[C---:B------:R-:W-:Y:S01]  /*7470*/  FMUL R22, R46.reuse, R22 ;  /* 0x000000162e167220 */ /* 0x040fe20000400000 */
[C---:B------:R-:W-:Y:S01]  /*7480*/  FFMA R18, R49.reuse, R63, R18 ;  /* 0x0000003f31127223 */ /* 0x040fe20000000012 */
[----:B------:R-:W-:Y:S02]  /*7490*/  HADD2.F32 R70, -RZ, R84.H1_H1 ;  /* 0x30000054ff467230 */ /* 0x000fe40000004100 */
        /* <DEDUP_REMOVED lines=11> */
[----:B------:R-:W-:Y:S01]  /*7550*/  F2FP.F16.E5M2.UNPACK_B R87, R87.H1 ;  /* 0x00000057ff57723e */ /* 0x000fe200030004ff */
        /* <DEDUP_REMOVED lines=16> */
[----:B------:R-:W-:Y:S01]  /*7660*/  FFMA R28, R49, R77, R28 ;  /* 0x0000004d311c7223 */ /* 0x000fe2000000001c */
[----:B------:R-:W-:Y:S01]  /*7670*/  F2FP.SATFINITE.E5M2.F32.PACK_AB_MERGE_C R119, R19, R18, RZ ;  /* 0x000000121377723e */ /* 0x000fe200048060ff */
        /* <DEDUP_REMOVED lines=14> */
[----:B--2---:R-:W-:Y:S03]  /*7760*/  IADD3 R111, PT, PT, R44, 0x1, RZ ;  /* 0x000000012c6f7810 */ /* 0x004fe60007ffe0ff */
        /* <DEDUP_REMOVED lines=9> */
[----:B------:R-:W-:Y:S02]  /*7800*/  UIADD3 UR12, UP0, UPT, UR52, 0x680, URZ ;  /* 0x00000680340c7890 */ /* 0x000fe4000ff1e0ff */
[----:B------:R-:W-:Y:S02]  /*7810*/  UIADD3 UR9, UPT, UPT, UR41, 0x20, URZ ;  /* 0x0000002029097890 */ /* 0x000fe4000fffe0ff */
[----:B------:R-:W-:Y:S02]  /*7820*/  UIADD3 UR8, UPT, UPT, UR49, 0x3200, URZ ;  /* 0x0000320031087890 */ /* 0x000fe4000fffe0ff */
[----:B------:R-:W-:Y:S01]  /*7830*/  UIADD3.X UR13, UPT, UPT, URZ, UR53, URZ, UP0, !UPT ;  /* 0x00000035ff0d7290 */ /* 0x000fe200087fe4ff */
[----:B------:R-:W-:Y:S01]  /*7840*/  UMOV UR10, UR42 ;  /* 0x0000002a000a7c82 */ /* 0x000fe20008000000 */
[----:B------:R-:W-:Y:S01]  /*7850*/  UMOV UR11, UR36 ;  /* 0x00000024000b7c82 */ /* 0x000fe20008000000 */
[----:B------:R-:W-:Y:S02]  /*7860*/  UIADD3 UR5, UPT, UPT, UR41, 0x60, URZ ;  /* 0x0000006029057890 */ /* 0x000fe4000fffe0ff */
[----:B------:R-:W-:Y:S01]  /*7870*/  UIADD3 UR4, UPT, UPT, UR49, 0x3a00, URZ ;  /* 0x00003a0031047890 */ /* 0x000fe2000fffe0ff */
[----:B------:R-:W-:Y:S03]  /*7880*/  UMOV UR6, UR42 ;  /* 0x0000002a00067c82 */ /* 0x000fe60008000000 */
[----:B------:R2:W-:Y:S01]  /*7890*/  UTMASTG.3D [UR8], [UR12] ;  /* 0x000000080c0073b5 */ /* 0x0005e20008010000 */
[----:B------:R-:W-:Y:S04]  /*78a0*/  UMOV UR7, UR36 ;  /* 0x0000002400077c82 */ /* 0x000fe80008000000 */
[----:B------:R2:W-:Y:S01]  /*78b0*/  UTMASTG.3D [UR4], [UR12] ;  /* 0x000000040c0073b5 */ /* 0x0005e20008010000 */
[----:B------:R0:W-:Y:S01]  /*78c0*/  UTMACMDFLUSH ;  /* 0x00000000000079b7 */ /* 0x0001e20000000000 */
[----:B--2---:R-:W-:Y:S04]  /*78d0*/  DEPBAR.LE SB0, 0x1 ;  /* 0x000080400000791a */ /* 0x004fe80000000000 */
.L_x_121:
[----:B------:R-:W-:Y:S05]  /*78e0*/  BSYNC.RECONVERGENT B0 ;  /* 0x0000000000007941 */ /* 0x000fea0003800200 */
.L_x_120:
[----:B------:R-:W-:Y:S01]  /*78f0*/  BAR.SYNC.DEFER_BLOCKING 0x1, 0x80 ;  /* 0x0042000000007b1d */ /* 0x000fe20000010000 */
[----:B------:R-:W-:Y:S01]  /*7900*/  ISETP.NE.AND P2, PT, R110, RZ, PT ;  /* 0x000000ff6e00720c */ /* 0x000fe20003f45270 */
[----:B------:R-:W-:Y:S01]  /*7910*/  IMAD.IADD R20, R43, 0x1, R94 ;  /* 0x000000012b147824 */ /* 0x000fe200078e025e */
[----:B------:R-:W-:Y:S01]  /*7920*/  ISETP.NE.AND P0, PT, R112, 0x2, PT ;  /* 0x000000027000780c */ /* 0x000fe20003f05270 */
[----:B------:R-:W-:Y:S01]  /*7930*/  IMAD.IADD R21, R45, 0x1, R96 ;  /* 0x000000012d157824 */ /* 0x000fe200078e0260 */
[----:B------:R-:W-:Y:S02]  /*7940*/  ISETP.NE.AND P1, PT, R111, 0x4, PT ;  /* 0x000000046f00780c */ /* 0x000fe40003f25270 */
[----:B------:R-:W-:Y:S02]  /*7950*/  SEL R3, RZ, 0x1, P0 ;  /* 0x00000001ff037807 */ /* 0x000fe40000000000 */
[----:B------:R-:W-:Y:S02]  /*7960*/  SEL R0, RZ, 0x1, P1 ;  /* 0x00000001ff007807 */ /* 0x000fe40000800000 */
[----:B------:R-:W-:Y:S02]  /*7970*/  LOP3.LUT R106, R106, R3, RZ, 0x3c, !PT ;  /* 0x000000036a6a7212 */ /* 0x000fe400078e3cff */
[----:B------:R-:W-:Y:S02]  /*7980*/  LOP3.LUT R107, R107, R0, RZ, 0x3c, !PT ;  /* 0x000000006b6b7212 */ /* 0x000fe400078e3cff */
[----:B------:R-:W-:Y:S02]  /*7990*/  @P2 R2UR UR36, R103 ;  /* 0x00000000672422ca */ /* 0x000fe400000e0000 */
[----:B------:R-:W-:Y:S02]  /*79a0*/  SEL R112, R112, RZ, P0 ;  /* 0x000000ff70707207 */ /* 0x000fe40000000000 */
[----:B------:R-:W-:Y:S01]  /*79b0*/  SEL R44, R111, RZ, P1 ;  /* 0x000000ff6f2c7207 */ /* 0x000fe20000800000 */
[----:B------:R-:W-:Y:S10]  /*79c0*/  @P2 BRA `(.L_x_122) ;  /* 0xffffffd400dc2947 */ /* 0x000ff4000383ffff */
[----:B------:R-:W-:Y:S05]  /*79d0*/  EXIT ;  /* 0x000000000000794d */ /* 0x000fea0003800000 */
.L_x_24:
[----:B--2---:R2:W4:Y:S02]  /*79e0*/  SYNCS.PHASECHK.TRANS64.TRYWAIT P0, [R3+URZ+0xe0], R2 ;  /* 0x0000e002030075a7 */ /* 0x00452400080011ff */
[----:B----4-:R-:W-:Y:S05]  /*79f0*/  @!P0 NANOSLEEP.SYNCS 0x989680 ;  /* 0x009896800000895d */ /* 0x010fea0003900000 */
[----:B------:R-:W4:Y:S02]  /*7a00*/  @!P0 SYNCS.PHASECHK.TRANS64 P0, [R3+URZ+0xe0], R2 ;  /* 0x0000e002030085a7 */ /* 0x000f2400080010ff */
[----:B----4-:R-:W-:Y:S05]  /*7a10*/  @!P0 BRA `(.L_x_24) ;  /* 0xfffffffc00f08947 */ /* 0x010fea000383ffff */
[----:B------:R-:W-:Y:S05]  /*7a20*/  BRA `(.L_x_123) ;  /* 0xffffff9c00687947 */ /* 0x000fea000383ffff */
.L_x_27:
[----:B-1----:R-:W-:-:S07]  /*7a30*/  MOV R2, UR33 ;  /* 0x0000002100027c02 */ /* 0x002fce0008000f00 */
.L_x_124:
[----:B-1----:R1:W2:Y:S02]  /*7a40*/  SYNCS.PHASECHK.TRANS64.TRYWAIT P0, [R2+URZ+0x20], R5 ;  /* 0x00002005020075a7 */ /* 0x0022a400080011ff */
[----:B--2---:R-:W-:Y:S05]  /*7a50*/  @!P0 NANOSLEEP.SYNCS 0x989680 ;  /* 0x009896800000895d */ /* 0x004fea0003900000 */
[----:B------:R-:W2:Y:S02]  /*7a60*/  @!P0 SYNCS.PHASECHK.TRANS64 P0, [R2+URZ+0x20], R5 ;  /* 0x00002005020085a7 */ /* 0x000ea400080010ff */
[----:B--2---:R-:W-:Y:S05]  /*7a70*/  @!P0 BRA `(.L_x_124) ;  /* 0xfffffffc00f08947 */ /* 0x004fea000383ffff */
[----:B------:R-:W-:Y:S05]  /*7a80*/  BRA `(.L_x_26) ;  /* 0xffffff9c00cc7947 */ /* 0x000fea000383ffff */
.L_x_34:
[----:B-1----:R-:W-:-:S07]  /*7a90*/  MOV R2, UR17 ;  /* 0x0000001100027c02 */ /* 0x002fce0008000f00 */
.L_x_125:
[----:B-1----:R1:W2:Y:S02]  /*7aa0*/  SYNCS.PHASECHK.TRANS64.TRYWAIT P0, [R2+URZ+0x20], R5 ;  /* 0x00002005020075a7 */ /* 0x0022a400080011ff */
[----:B--2---:R-:W-:Y:S05]  /*7ab0*/  @!P0 NANOSLEEP.SYNCS 0x989680 ;  /* 0x009896800000895d */ /* 0x004fea0003900000 */
[----:B------:R-:W2:Y:S02]  /*7ac0*/  @!P0 SYNCS.PHASECHK.TRANS64 P0, [R2+URZ+0x20], R5 ;  /* 0x00002005020085a7 */ /* 0x000ea400080010ff */
[----:B--2---:R-:W-:Y:S05]  /*7ad0*/  @!P0 BRA `(.L_x_125) ;  /* 0xfffffffc00f08947 */ /* 0x004fea000383ffff */
[----:B------:R-:W-:Y:S05]  /*7ae0*/  BRA `(.L_x_33) ;  /* 0xffffffa000847947 */ /* 0x000fea000383ffff */
.L_x_39:
[----:B-1----:R1:W2:Y:S02]  /*7af0*/  SYNCS.PHASECHK.TRANS64.TRYWAIT P0, [R2+URZ+0x70], R3 ;  /* 0x00007003020075a7 */ /* 0x0022a400080011ff */
[----:B--2---:R-:W-:Y:S05]  /*7b00*/  @!P0 NANOSLEEP.SYNCS 0x989680 ;  /* 0x009896800000895d */ /* 0x004fea0003900000 */
[----:B------:R-:W2:Y:S02]  /*7b10*/  @!P0 SYNCS.PHASECHK.TRANS64 P0, [R2+URZ+0x70], R3 ;  /* 0x00007003020085a7 */ /* 0x000ea400080010ff */
[----:B--2---:R-:W-:Y:S05]  /*7b20*/  @!P0 BRA `(.L_x_39) ;  /* 0xfffffffc00f08947 */ /* 0x004fea000383ffff */
[----:B------:R-:W-:Y:S05]  /*7b30*/  BRA `(.L_x_126) ;  /* 0xffffffa400247947 */ /* 0x000fea000383ffff */
.L_x_43:
[----:B---3--:R-:W-:-:S07]  /*7b40*/  MOV R0, UR4 ;  /* 0x0000000400007c02 */ /* 0x008fce0008000f00 */
.L_x_127:
[----:B-1----:R1:W2:Y:S02]  /*7b50*/  SYNCS.PHASECHK.TRANS64.TRYWAIT P0, [R0+URZ], R3 ;  /* 0x00000003000075a7 */ /* 0x0022a400080011ff */
[----:B--2---:R-:W-:Y:S05]  /*7b60*/  @!P0 NANOSLEEP.SYNCS 0x989680 ;  /* 0x009896800000895d */ /* 0x004fea0003900000 */
[----:B------:R-:W2:Y:S02]  /*7b70*/  @!P0 SYNCS.PHASECHK.TRANS64 P0, [R0+URZ], R3 ;  /* 0x00000003000085a7 */ /* 0x000ea400080010ff */
[----:B--2---:R-:W-:Y:S05]  /*7b80*/  @!P0 BRA `(.L_x_127) ;  /* 0xfffffffc00f08947 */ /* 0x004fea000383ffff */
[----:B------:R-:W-:Y:S05]  /*7b90*/  BRA `(.L_x_128) ;  /* 0xffffffa800947947 */ /* 0x000fea000383ffff */
.L_x_44:
[----:B---3--:R-:W-:-:S07]  /*7ba0*/  MOV R0, UR4 ;  /* 0x0000000400007c02 */ /* 0x008fce0008000f00 */
.L_x_129:
[----:B-1----:R1:W2:Y:S02]  /*7bb0*/  SYNCS.PHASECHK.TRANS64.TRYWAIT P0, [R0+URZ], R3 ;  /* 0x00000003000075a7 */ /* 0x0022a400080011ff */
[----:B--2---:R-:W-:Y:S05]  /*7bc0*/  @!P0 NANOSLEEP.SYNCS 0x989680 ;  /* 0x009896800000895d */ /* 0x004fea0003900000 */
[----:B------:R-:W2:Y:S02]  /*7bd0*/  @!P0 SYNCS.PHASECHK.TRANS64 P0, [R0+URZ], R3 ;  /* 0x00000003000085a7 */ /* 0x000ea400080010ff */
[----:B--2---:R-:W-:Y:S05]  /*7be0*/  @!P0 BRA `(.L_x_129) ;  /* 0xfffffffc00f08947 */ /* 0x004fea000383ffff */
[----:B------:R-:W-:Y:S05]  /*7bf0*/  BRA `(.L_x_130) ;  /* 0xffffffa800a07947 */ /* 0x000fea000383ffff */
.L_x_45:
[----:B---3--:R-:W-:-:S07]  /*7c00*/  MOV R0, UR4 ;  /* 0x0000000400007c02 */ /* 0x008fce0008000f00 */
.L_x_131:
[----:B-1----:R1:W2:Y:S02]  /*7c10*/  SYNCS.PHASECHK.TRANS64.TRYWAIT P0, [R0+URZ], R3 ;  /* 0x00000003000075a7 */ /* 0x0022a400080011ff */
[----:B--2---:R-:W-:Y:S05]  /*7c20*/  @!P0 NANOSLEEP.SYNCS 0x989680 ;  /* 0x009896800000895d */ /* 0x004fea0003900000 */
[----:B------:R-:W2:Y:S02]  /*7c30*/  @!P0 SYNCS.PHASECHK.TRANS64 P0, [R0+URZ], R3 ;  /* 0x00000003000085a7 */ /* 0x000ea400080010ff */
[----:B--2---:R-:W-:Y:S05]  /*7c40*/  @!P0 BRA `(.L_x_131) ;  /* 0xfffffffc00f08947 */ /* 0x004fea000383ffff */
[----:B------:R-:W-:Y:S05]  /*7c50*/  BRA `(.L_x_132) ;  /* 0xffffffa800ac7947 */ /* 0x000fea000383ffff */
.L_x_48:
[----:B-1----:R1:W2:Y:S02]  /*7c60*/  SYNCS.PHASECHK.TRANS64.TRYWAIT P0, [R0+URZ+0xd0], R5 ;  /* 0x0000d005000075a7 */ /* 0x0022a400080011ff */
[----:B--2---:R-:W-:Y:S05]  /*7c70*/  @!P0 NANOSLEEP.SYNCS 0x989680 ;  /* 0x009896800000895d */ /* 0x004fea0003900000 */
[----:B------:R-:W2:Y:S02]  /*7c80*/  @!P0 SYNCS.PHASECHK.TRANS64 P0, [R0+URZ+0xd0], R5 ;  /* 0x0000d005000085a7 */ /* 0x000ea400080010ff */
[----:B--2---:R-:W-:Y:S05]  /*7c90*/  @!P0 BRA `(.L_x_48) ;  /* 0xfffffffc00f08947 */ /* 0x004fea000383ffff */
[----:B------:R-:W-:Y:S05]  /*7ca0*/  BRA `(.L_x_133) ;  /* 0xffffffac000c7947 */ /* 0x000fea000383ffff */
.L_x_49:
[----:B------:R-:W-:-:S07]  /*7cb0*/  MOV R0, UR5 ;  /* 0x0000000500007c02 */ /* 0x000fce0008000f00 */
.L_x_134:
[----:B-1----:R1:W2:Y:S02]  /*7cc0*/  SYNCS.PHASECHK.TRANS64.TRYWAIT P0, [R0+URZ+0x80], R7 ;  /* 0x00008007000075a7 */ /* 0x0022a400080011ff */
[----:B--2---:R-:W-:Y:S05]  /*7cd0*/  @!P0 NANOSLEEP.SYNCS 0x989680 ;  /* 0x009896800000895d */ /* 0x004fea0003900000 */
[----:B------:R-:W2:Y:S02]  /*7ce0*/  @!P0 SYNCS.PHASECHK.TRANS64 P0, [R0+URZ+0x80], R7 ;  /* 0x00008007000085a7 */ /* 0x000ea400080010ff */
[----:B--2---:R-:W-:Y:S05]  /*7cf0*/  @!P0 BRA `(.L_x_134) ;  /* 0xfffffffc00f08947 */ /* 0x004fea000383ffff */
[----:B------:R-:W-:Y:S05]  /*7d00*/  BRA `(.L_x_135) ;  /* 0xffffffac001c7947 */ /* 0x000fea000383ffff */
.L_x_50:
[----:B-1----:R1:W2:Y:S02]  /*7d10*/  SYNCS.PHASECHK.TRANS64.TRYWAIT P1, [R0+URZ+0x70], R5 ;  /* 0x00007005000075a7 */ /* 0x0022a400080211ff */
[----:B--2---:R-:W-:Y:S05]  /*7d20*/  @!P1 NANOSLEEP.SYNCS 0x989680 ;  /* 0x009896800000995d */ /* 0x004fea0003900000 */
[----:B------:R-:W2:Y:S02]  /*7d30*/  @!P1 SYNCS.PHASECHK.TRANS64 P1, [R0+URZ+0x70], R5 ;  /* 0x00007005000095a7 */ /* 0x000ea400080210ff */
[----:B--2---:R-:W-:Y:S05]  /*7d40*/  @!P1 BRA `(.L_x_50) ;  /* 0xfffffffc00f09947 */ /* 0x004fea000383ffff */
[----:B------:R-:W-:Y:S05]  /*7d50*/  BRA `(.L_x_136) ;  /* 0xffffffac004c7947 */ /* 0x000fea000383ffff */
.L_x_53:
[----:B------:R-:W-:-:S07]  /*7d60*/  MOV R0, UR5 ;  /* 0x0000000500007c02 */ /* 0x000fce0008000f00 */
.L_x_137:
[----:B-1----:R1:W2:Y:S02]  /*7d70*/  SYNCS.PHASECHK.TRANS64.TRYWAIT P0, [R0+URZ+0x80], R3 ;  /* 0x00008003000075a7 */ /* 0x0022a400080011ff */
[----:B--2---:R-:W-:Y:S05]  /*7d80*/  @!P0 NANOSLEEP.SYNCS 0x989680 ;  /* 0x009896800000895d */ /* 0x004fea0003900000 */
[----:B------:R-:W2:Y:S02]  /*7d90*/  @!P0 SYNCS.PHASECHK.TRANS64 P0, [R0+URZ+0x80], R3 ;  /* 0x00008003000085a7 */ /* 0x000ea400080010ff */
[----:B--2---:R-:W-:Y:S05]  /*7da0*/  @!P0 BRA `(.L_x_137) ;  /* 0xfffffffc00f08947 */ /* 0x004fea000383ffff */
[----:B------:R-:W-:Y:S05]  /*7db0*/  BRA `(.L_x_52) ;  /* 0xffffffac00a07947 */ /* 0x000fea000383ffff */
.L_x_62:
[----:B-1----:R-:W-:-:S04]  /*7dc0*/  MOV R4, UR6 ;  /* 0x0000000600047c02 */ /* 0x002fc80008000f00 */
[----:B------:R1:W2:Y:S03]  /*7dd0*/  SYNCS.PHASECHK.TRANS64.TRYWAIT P0, [R4+URZ+0x8], R5 ;  /* 0x00000805040075a7 */ /* 0x0002a600080011ff */
[----:B--2---:R-:W-:Y:S05]  /*7de0*/  @!P0 NANOSLEEP.SYNCS 0x989680 ;  /* 0x009896800000895d */ /* 0x004fea0003900000 */
[----:B------:R-:W2:Y:S02]  /*7df0*/  @!P0 SYNCS.PHASECHK.TRANS64 P0, [R4+URZ+0x8], R5 ;  /* 0x00000805040085a7 */ /* 0x000ea400080010ff */
[----:B--2---:R-:W-:Y:S05]  /*7e00*/  @!P0 BRA `(.L_x_62) ;  /* 0xfffffffc00ec8947 */ /* 0x004fea000383ffff */
[----:B------:R-:W-:Y:S05]  /*7e10*/  BRA `(.L_x_61) ;  /* 0xffffffb000547947 */ /* 0x000fea000383ffff */
.L_x_64:
[----:B------:R-:W-:Y:S01]  /*7e20*/  BSSY B0, `(.L_x_138) ;  /* 0x0000006000007945 */ /* 0x000fe20003800000 */
[----:B------:R-:W-:-:S07]  /*7e30*/  MOV R15, 0xffffffff ;  /* 0xffffffff000f7802 */ /* 0x000fce0000000f00 */
[----:B-1---5:R-:W-:Y:S05]  /*7e40*/  WARPSYNC.COLLECTIVE R15, `(.L_x_139) ;  /* 0x000000000f0c7348 */ /* 0x022fea0003c00000 */
[----:B------:R-:W-:Y:S02]  /*7e50*/  ELECT P6, UR79, PT ;  /* 0x00000000004f782f */ /* 0x000fe400038c0000 */
[----:B------:R-:W-:Y:S01]  /*7e60*/  MOV R14, UR79 ;  /* 0x0000004f000e7c02 */ /* 0x000fe20008000f00 */
[----:B-1---5:R-:W-:Y:S10]  /*7e70*/  ENDCOLLECTIVE ;  /* 0x000000000000791b */ /* 0x022ff40003800000 */
.L_x_139:
[----:B------:R-:W-:Y:S05]  /*7e80*/  BSYNC B0 ;  /* 0x0000000000007941 */ /* 0x000fea0003800000 */
.L_x_138:
[----:B------:R-:W-:Y:S05]  /*7e90*/  BRA `(.L_x_140) ;  /* 0xffffffb000847947 */ /* 0x000fea000383ffff */
.L_x_66:
[----:B-1----:R-:W-:-:S04]  /*7ea0*/  MOV R2, UR6 ;  /* 0x0000000600027c02 */ /* 0x002fc80008000f00 */
[----:B------:R1:W2:Y:S03]  /*7eb0*/  SYNCS.PHASECHK.TRANS64.TRYWAIT P0, [R2+URZ+0x8], R3 ;  /* 0x00000803020075a7 */ /* 0x0002a600080011ff */
[----:B--2---:R-:W-:Y:S05]  /*7ec0*/  @!P0 NANOSLEEP.SYNCS 0x989680 ;  /* 0x009896800000895d */ /* 0x004fea0003900000 */
[----:B------:R-:W2:Y:S02]  /*7ed0*/  @!P0 SYNCS.PHASECHK.TRANS64 P0, [R2+URZ+0x8], R3 ;  /* 0x00000803020085a7 */ /* 0x000ea400080010ff */
[----:B--2---:R-:W-:Y:S05]  /*7ee0*/  @!P0 BRA `(.L_x_66) ;  /* 0xfffffffc00ec8947 */ /* 0x004fea000383ffff */
[----:B------:R-:W-:Y:S05]  /*7ef0*/  BRA `(.L_x_65) ;  /* 0xffffffb000887947 */ /* 0x000fea000383ffff */
.L_x_67:
[----:B-1----:R1:W2:Y:S02]  /*7f00*/  SYNCS.PHASECHK.TRANS64.TRYWAIT P0, [R0+URZ+0x70], R5 ;  /* 0x00007005000075a7 */ /* 0x0022a400080011ff */
[----:B--2---:R-:W-:Y:S05]  /*7f10*/  @!P0 NANOSLEEP.SYNCS 0x989680 ;  /* 0x009896800000895d */ /* 0x004fea0003900000 */
[----:B------:R-:W2:Y:S02]  /*7f20*/  @!P0 SYNCS.PHASECHK.TRANS64 P0, [R0+URZ+0x70], R5 ;  /* 0x00007005000085a7 */ /* 0x000ea400080010ff */
[----:B--2---:R-:W-:Y:S05]  /*7f30*/  @!P0 BRA `(.L_x_67) ;  /* 0xfffffffc00f08947 */ /* 0x004fea000383ffff */
[----:B------:R-:W-:Y:S05]  /*7f40*/  BRA `(.L_x_141) ;  /* 0xffffffb400747947 */ /* 0x000fea000383ffff */
.L_x_69:
[----:B------:R-:W-:-:S07]  /*7f50*/  MOV R0, UR9 ;  /* 0x0000000900007c02 */ /* 0x000fce0008000f00 */
.L_x_142:
[----:B-1----:R1:W2:Y:S02]  /*7f60*/  SYNCS.PHASECHK.TRANS64.TRYWAIT P0, [R0+URZ+0xb0], R5 ;  /* 0x0000b005000075a7 */ /* 0x0022a400080011ff */
[----:B--2---:R-:W-:Y:S05]  /*7f70*/  @!P0 NANOSLEEP.SYNCS 0x989680 ;  /* 0x009896800000895d */ /* 0x004fea0003900000 */
[----:B------:R-:W2:Y:S02]  /*7f80*/  @!P0 SYNCS.PHASECHK.TRANS64 P0, [R0+URZ+0xb0], R5 ;  /* 0x0000b005000085a7 */ /* 0x000ea400080010ff */
[----:B--2---:R-:W-:Y:S05]  /*7f90*/  @!P0 BRA `(.L_x_142) ;  /* 0xfffffffc00f08947 */ /* 0x004fea000383ffff */
[----:B------:R-:W-:Y:S05]  /*7fa0*/  BRA `(.L_x_143) ;  /* 0xffffffb400c07947 */ /* 0x000fea000383ffff */
.L_x_72:
[----:B------:R-:W-:Y:S07]  /*7fb0*/  MOV R0, UR8 ;  /* 0x0000000800007c02 */ /* 0x000fee0008000f00 */
.L_x_144:
[----:B-1----:R1:W2:Y:S02]  /*7fc0*/  SYNCS.PHASECHK.TRANS64.TRYWAIT P0, [R0+URZ], R5 ;  /* 0x00000005000075a7 */ /* 0x0022a400080011ff */
[----:B--2---:R-:W-:Y:S05]  /*7fd0*/  @!P0 NANOSLEEP.SYNCS 0x989680 ;  /* 0x009896800000895d */ /* 0x004fea0003900000 */
[----:B------:R-:W2:Y:S02]  /*7fe0*/  @!P0 SYNCS.PHASECHK.TRANS64 P0, [R0+URZ], R5 ;  /* 0x00000005000085a7 */ /* 0x000ea400080010ff */
[----:B--2---:R-:W-:Y:S05]  /*7ff0*/  @!P0 BRA `(.L_x_144) ;  /* 0xfffffffc00f08947 */ /* 0x004fea000383ffff */
[----:B------:R-:W-:Y:S05]  /*8000*/  BRA `(.L_x_71) ;  /* 0xffffffb400d47947 */ /* 0x000fea000383ffff */
.L_x_76:
[----:B-1----:R-:W-:-:S07]  /*8010*/  MOV R0, UR8 ;  /* 0x0000000800007c02 */ /* 0x002fce0008000f00 */
.L_x_145:
[----:B-1----:R1:W2:Y:S02]  /*8020*/  SYNCS.PHASECHK.TRANS64.TRYWAIT P0, [R0+URZ], R3 ;  /* 0x00000003000075a7 */ /* 0x0022a400080011ff */
[----:B--2---:R-:W-:Y:S05]  /*8030*/  @!P0 NANOSLEEP.SYNCS 0x989680 ;  /* 0x009896800000895d */ /* 0x004fea0003900000 */
[----:B------:R-:W2:Y:S02]  /*8040*/  @!P0 SYNCS.PHASECHK.TRANS64 P0, [R0+URZ], R3 ;  /* 0x00000003000085a7 */ /* 0x000ea400080010ff */
[----:B--2---:R-:W-:Y:S05]  /*8050*/  @!P0 BRA `(.L_x_145) ;  /* 0xfffffffc00f08947 */ /* 0x004fea000383ffff */
[----:B------:R-:W-:Y:S05]  /*8060*/  BRA `(.L_x_146) ;  /* 0xffffffb800c87947 */ /* 0x000fea000383ffff */
.L_x_77:
[----:B------:R-:W-:-:S07]  /*8070*/  MOV R0, UR8 ;  /* 0x0000000800007c02 */ /* 0x000fce0008000f00 */
.L_x_147:
[----:B-1----:R1:W2:Y:S02]  /*8080*/  SYNCS.PHASECHK.TRANS64.TRYWAIT P0, [R0+URZ], R3 ;  /* 0x00000003000075a7 */ /* 0x0022a400080011ff */
[----:B--2---:R-:W-:Y:S05]  /*8090*/  @!P0 NANOSLEEP.SYNCS 0x989680 ;  /* 0x009896800000895d */ /* 0x004fea0003900000 */
[----:B------:R-:W2:Y:S02]  /*80a0*/  @!P0 SYNCS.PHASECHK.TRANS64 P0, [R0+URZ], R3 ;  /* 0x00000003000085a7 */ /* 0x000ea400080010ff */
[----:B--2---:R-:W-:Y:S05]  /*80b0*/  @!P0 BRA `(.L_x_147) ;  /* 0xfffffffc00f08947 */ /* 0x004fea000383ffff */
[----:B------:R-:W-:Y:S05]  /*80c0*/  BRA `(.L_x_148) ;  /* 0xffffffb800d47947 */ /* 0x000fea000383ffff */
.L_x_78:
[----:B------:R-:W-:-:S07]  /*80d0*/  MOV R0, UR8 ;  /* 0x0000000800007c02 */ /* 0x000fce0008000f00 */
.L_x_149:
[----:B-1----:R1:W2:Y:S02]  /*80e0*/  SYNCS.PHASECHK.TRANS64.TRYWAIT P0, [R0+URZ], R3 ;  /* 0x00000003000075a7 */ /* 0x0022a400080011ff */
[----:B--2---:R-:W-:Y:S05]  /*80f0*/  @!P0 NANOSLEEP.SYNCS 0x989680 ;  /* 0x009896800000895d */ /* 0x004fea0003900000 */
[----:B------:R-:W2:Y:S02]  /*8100*/  @!P0 SYNCS.PHASECHK.TRANS64 P0, [R0+URZ], R3 ;  /* 0x00000003000085a7 */ /* 0x000ea400080010ff */
[----:B--2---:R-:W-:Y:S05]  /*8110*/  @!P0 BRA `(.L_x_149) ;  /* 0xfffffffc00f08947 */ /* 0x004fea000383ffff */
[----:B------:R-:W-:Y:S05]  /*8120*/  BRA `(.L_x_150) ;  /* 0xffffffb800e07947 */ /* 0x000fea000383ffff */
.L_x_81:
[----:B------:R-:W-:-:S07]  /*8130*/  MOV R0, UR7 ;  /* 0x0000000700007c02 */ /* 0x000fce0008000f00 */
.L_x_151:
[----:B-1----:R1:W2:Y:S02]  /*8140*/  SYNCS.PHASECHK.TRANS64.TRYWAIT P1, [R0+URZ+0xf0], R3 ;  /* 0x0000f003000075a7 */ /* 0x0022a400080211ff */
[----:B--2---:R-:W-:Y:S05]  /*8150*/  @!P1 NANOSLEEP.SYNCS 0x989680 ;  /* 0x009896800000995d */ /* 0x004fea0003900000 */
[----:B------:R-:W2:Y:S02]  /*8160*/  @!P1 SYNCS.PHASECHK.TRANS64 P1, [R0+URZ+0xf0], R3 ;  /* 0x0000f003000095a7 */ /* 0x000ea400080210ff */
[----:B--2---:R-:W-:Y:S05]  /*8170*/  @!P1 BRA `(.L_x_151) ;  /* 0xfffffffc00f09947 */ /* 0x004fea000383ffff */
[----:B------:R-:W-:Y:S05]  /*8180*/  BRA `(.L_x_152) ;  /* 0xffffffbc002c7947 */ /* 0x000fea000383ffff */
.L_x_86:
[----:B--2---:R2:W4:Y:S02]  /*8190*/  SYNCS.PHASECHK.TRANS64.TRYWAIT P0, [R0+URZ+0x70], R3 ;  /* 0x00007003000075a7 */ /* 0x00452400080011ff */
[----:B----4-:R-:W-:Y:S05]  /*81a0*/  @!P0 NANOSLEEP.SYNCS 0x989680 ;  /* 0x009896800000895d */ /* 0x010fea0003900000 */
[----:B------:R-:W4:Y:S02]  /*81b0*/  @!P0 SYNCS.PHASECHK.TRANS64 P0, [R0+URZ+0x70], R3 ;  /* 0x00007003000085a7 */ /* 0x000f2400080010ff */
[----:B----4-:R-:W-:Y:S05]  /*81c0*/  @!P0 BRA `(.L_x_86) ;  /* 0xfffffffc00f08947 */ /* 0x010fea000383ffff */
[----:B------:R-:W-:Y:S05]  /*81d0*/  BRA `(.L_x_153) ;  /* 0xffffffc000387947 */ /* 0x000fea000383ffff */
.L_x_89:
[----:B------:R-:W-:Y:S07]  /*81e0*/  MOV R0, UR7 ;  /* 0x0000000700007c02 */ /* 0x000fee0008000f00 */
.L_x_154:
[----:B--2---:R2:W4:Y:S02]  /*81f0*/  SYNCS.PHASECHK.TRANS64.TRYWAIT P0, [R0+URZ+0x68], R3 ;  /* 0x00006803000075a7 */ /* 0x00452400080011ff */
[----:B----4-:R-:W-:Y:S05]  /*8200*/  @!P0 NANOSLEEP.SYNCS 0x989680 ;  /* 0x009896800000895d */ /* 0x010fea0003900000 */
[----:B------:R-:W4:Y:S02]  /*8210*/  @!P0 SYNCS.PHASECHK.TRANS64 P0, [R0+URZ+0x68], R3 ;  /* 0x00006803000085a7 */ /* 0x000f2400080010ff */
[----:B----4-:R-:W-:Y:S05]  /*8220*/  @!P0 BRA `(.L_x_154) ;  /* 0xfffffffc00f08947 */ /* 0x010fea000383ffff */
[----:B------:R-:W-:Y:S05]  /*8230*/  BRA `(.L_x_88) ;  /* 0xffffffc400187947 */ /* 0x000fea000383ffff */
.L_x_92:
[----:B--2---:R-:W-:Y:S07]  /*8240*/  MOV R3, UR7 ;  /* 0x0000000700037c02 */ /* 0x004fee0008000f00 */
.L_x_155:
[----:B-1----:R1:W2:Y:S02]  /*8250*/  SYNCS.PHASECHK.TRANS64.TRYWAIT P0, [R3+URZ+0x50], R12 ;  /* 0x0000500c030075a7 */ /* 0x0022a400080011ff */
[----:B--2---:R-:W-:Y:S05]  /*8260*/  @!P0 NANOSLEEP.SYNCS 0x989680 ;  /* 0x009896800000895d */ /* 0x004fea0003900000 */
[----:B------:R-:W2:Y:S02]  /*8270*/  @!P0 SYNCS.PHASECHK.TRANS64 P0, [R3+URZ+0x50], R12 ;  /* 0x0000500c030085a7 */ /* 0x000ea400080010ff */
[----:B--2---:R-:W-:Y:S05]  /*8280*/  @!P0 BRA `(.L_x_155) ;  /* 0xfffffffc00f08947 */ /* 0x004fea000383ffff */
[----:B------:R-:W-:Y:S05]  /*8290*/  BRA `(.L_x_156) ;  /* 0xffffffc400907947 */ /* 0x000fea000383ffff */
.L_x_93:
[----:B------:R-:W-:Y:S07]  /*82a0*/  MOV R3, UR7 ;  /* 0x0000000700037c02 */ /* 0x000fee0008000f00 */
.L_x_157:
[----:B-1----:R1:W2:Y:S02]  /*82b0*/  SYNCS.PHASECHK.TRANS64.TRYWAIT P0, [R3+URZ+0x58], R12 ;  /* 0x0000580c030075a7 */ /* 0x0022a400080011ff */
[----:B--2---:R-:W-:Y:S05]  /*82c0*/  @!P0 NANOSLEEP.SYNCS 0x989680 ;  /* 0x009896800000895d */ /* 0x004fea0003900000 */
[----:B------:R-:W2:Y:S02]  /*82d0*/  @!P0 SYNCS.PHASECHK.TRANS64 P0, [R3+URZ+0x58], R12 ;  /* 0x0000580c030085a7 */ /* 0x000ea400080010ff */
[----:B--2---:R-:W-:Y:S05]  /*82e0*/  @!P0 BRA `(.L_x_157) ;  /* 0xfffffffc00f08947 */ /* 0x004fea000383ffff */
[----:B------:R-:W-:Y:S05]  /*82f0*/  BRA `(.L_x_158) ;  /* 0xffffffc800287947 */ /* 0x000fea000383ffff */
.L_x_95:
[----:B------:R-:W-:-:S07]  /*8300*/  MOV R0, UR7 ;  /* 0x0000000700007c02 */ /* 0x000fce0008000f00 */
.L_x_159:
[----:B-1----:R1:W4:Y:S02]  /*8310*/  SYNCS.PHASECHK.TRANS64.TRYWAIT P0, [R0+URZ+0x50], R3 ;  /* 0x00005003000075a7 */ /* 0x00232400080011ff */
[----:B----4-:R-:W-:Y:S05]  /*8320*/  @!P0 NANOSLEEP.SYNCS 0x989680 ;  /* 0x009896800000895d */ /* 0x010fea0003900000 */
[----:B------:R-:W4:Y:S02]  /*8330*/  @!P0 SYNCS.PHASECHK.TRANS64 P0, [R0+URZ+0x50], R3 ;  /* 0x00005003000085a7 */ /* 0x000f2400080010ff */
[----:B----4-:R-:W-:Y:S05]  /*8340*/  @!P0 BRA `(.L_x_159) ;  /* 0xfffffffc00f08947 */ /* 0x010fea000383ffff */
[----:B------:R-:W-:Y:S05]  /*8350*/  BRA `(.L_x_160) ;  /* 0xffffffc800b07947 */ /* 0x000fea000383ffff */
.L_x_97:
[----:B--2---:R2:W3:Y:S02]  /*8360*/  SYNCS.PHASECHK.TRANS64.TRYWAIT P0, [R0+URZ+0x70], R3 ;  /* 0x00007003000075a7 */ /* 0x0044e400080011ff */
[----:B---3--:R-:W-:Y:S05]  /*8370*/  @!P0 NANOSLEEP.SYNCS 0x989680 ;  /* 0x009896800000895d */ /* 0x008fea0003900000 */
[----:B------:R-:W3:Y:S02]  /*8380*/  @!P0 SYNCS.PHASECHK.TRANS64 P0, [R0+URZ+0x70], R3 ;  /* 0x00007003000085a7 */ /* 0x000ee400080010ff */
[----:B---3--:R-:W-:Y:S05]  /*8390*/  @!P0 BRA `(.L_x_97) ;  /* 0xfffffffc00f08947 */ /* 0x008fea000383ffff */
[----:B------:R-:W-:Y:S05]  /*83a0*/  BRA `(.L_x_161) ;  /* 0xffffffcc00787947 */ /* 0x000fea000383ffff */
.L_x_108:
[----:B-1----:R1:W3:Y:S02]  /*83b0*/  SYNCS.PHASECHK.TRANS64.TRYWAIT P1, [R3+URZ+0x40], R0 ;  /* 0x00004000030075a7 */ /* 0x0022e400080211ff */
[----:B---3--:R-:W-:Y:S05]  /*83c0*/  @!P1 NANOSLEEP.SYNCS 0x989680 ;  /* 0x009896800000995d */ /* 0x008fea0003900000 */
[----:B------:R-:W3:Y:S02]  /*83d0*/  @!P1 SYNCS.PHASECHK.TRANS64 P1, [R3+URZ+0x40], R0 ;  /* 0x00004000030095a7 */ /* 0x000ee400080210ff */
[----:B---3--:R-:W-:Y:S05]  /*83e0*/  @!P1 BRA `(.L_x_108) ;  /* 0xfffffffc00f09947 */ /* 0x008fea000383ffff */
[----:B------:R-:W-:Y:S05]  /*83f0*/  BRA `(.L_x_107) ;  /* 0xffffffd8008c7947 */ /* 0x000fea000383ffff */
.L_x_110:
[----:B----4-:R4:W1:Y:S02]  /*8400*/  SYNCS.PHASECHK.TRANS64.TRYWAIT P0, [R111+URZ+0x90], R4 ;  /* 0x000090046f0075a7 */ /* 0x01086400080011ff */
[----:B-1----:R-:W-:Y:S05]  /*8410*/  @!P0 NANOSLEEP.SYNCS 0x989680 ;  /* 0x009896800000895d */ /* 0x002fea0003900000 */
[----:B------:R-:W1:Y:S02]  /*8420*/  @!P0 SYNCS.PHASECHK.TRANS64 P0, [R111+URZ+0x90], R4 ;  /* 0x000090046f0085a7 */ /* 0x000e6400080010ff */
[----:B-1----:R-:W-:Y:S05]  /*8430*/  @!P0 BRA `(.L_x_110) ;  /* 0xfffffffc00f08947 */ /* 0x002fea000383ffff */
[----:B------:R-:W-:Y:S05]  /*8440*/  BRA `(.L_x_109) ;  /* 0xffffffd800e07947 */ /* 0x000fea000383ffff */
.L_x_118:
[----:B--2---:R2:W3:Y:S02]  /*8450*/  SYNCS.PHASECHK.TRANS64.TRYWAIT P0, [R125+URZ+0x40], R2 ;  /* 0x000040027d0075a7 */ /* 0x0044e400080011ff */
[----:B---3--:R-:W-:Y:S05]  /*8460*/  @!P0 NANOSLEEP.SYNCS 0x989680 ;  /* 0x009896800000895d */ /* 0x008fea0003900000 */
[----:B------:R-:W3:Y:S02]  /*8470*/  @!P0 SYNCS.PHASECHK.TRANS64 P0, [R125+URZ+0x40], R2 ;  /* 0x000040027d0085a7 */ /* 0x000ee400080010ff */
[----:B---3--:R-:W-:Y:S05]  /*8480*/  @!P0 BRA `(.L_x_118) ;  /* 0xfffffffc00f08947 */ /* 0x008fea000383ffff */
[----:B------:R-:W-:Y:S05]  /*8490*/  BRA `(.L_x_117) ;  /* 0xffffffe400e47947 */ /* 0x000fea000383ffff */
        .weak           $__internal_0_$__cuda_sm10x_tcgen05_guardrail_trap_col_being_dealloced_not_returned_by_alloc
        .type           $__internal_0_$__cuda_sm10x_tcgen05_guardrail_trap_col_being_dealloced_not_returned_by_alloc,@function
        .size           $__internal_0_$__cuda_sm10x_tcgen05_guardrail_trap_col_being_dealloced_not_returned_by_alloc,($__internal_1_$__cuda_sm10x_tcgen05_guardrail_trap_phase_invalid_during_alloc - $__internal_0_$__cuda_sm10x_tcgen05_guardrail_trap_col_being_dealloced_not_returned_by_alloc)
$__internal_0_$__cuda_sm10x_tcgen05_guardrail_trap_col_being_dealloced_not_returned_by_alloc:
[----:B------:R-:W-:Y:S05]  /*84a0*/  BPT.TRAP 0x1 ;  /* 0x000000040000795c */ /* 0x000fea0000300000 */
[----:B------:R-:W-:-:S04]  /*84b0*/  HFMA2 R3, -RZ, RZ, 0, 0 ;  /* 0x00000000ff037431 */ /* 0x000fc800000001ff */
[----:B------:R-:W-:Y:S05]  /*84c0*/  RET.REL.NODEC R2 `(_ZN7cutlass13device_kernelINS_4gemm6kernel13GemmUniversalIN4cute5tupleIJiiiiEEENS1_10collective13CollectiveMmaINS1_35MainloopSm100TmaUmmaWarpSpecializedILi4ELi2ELi4ENS5_IJNS4_1CILi2EEENSA_ILi1EEESC_EEEEENS5_IJNSA_ILi128EEESF_SF_EEENS_12float_e5m2_tENS5_IJlSC_lEEESH_SI_NS4_8TiledMMAINS4_8MMA_AtomIJNS4_10MMA_TraitsINS4_25SM100_MMA_F8F6F4_2x1SM_SSEJSH_SH_fSF_SF_NS4_17integral_constantINS4_4UMMA5MajorELSP_0EEESQ_NSN_INSO_7ScaleInELSR_0EEESS_EEEEEENS4_6LayoutINS5_IJSC_SC_SC_EEENS5_IJNSA_ILi0EEESX_SX_EEEEENS5_IJNS4_10UnderscoreES10_S10_EEEEENS4_18SM100_TMA_2SM_LOADENS4_14ComposedLayoutINS4_7SwizzleILi3ELi4ELi3EEENS4_18smem_ptr_flag_bitsILi8EEENSV_INS5_IJNSA_ILi8EEESF_EEENS5_IJSF_SC_EEEEEEEvNS4_8identityES13_S1D_vS1E_EENS_8epilogue10collective18CollectiveEpilogueINS1G_23Sm100TmaWarpSpecializedILi2ELi2ELi32ELb0ELb0EEEJNS5_IJNSA_ILi64EEESF_SF_EEENS5_IJNSV_IS1L_SC_EENSV_INS5_IJNSA_ILi32EEESB_EEENS5_IJSC_S1L_EEEEEEEESH_SI_SH_SI_NS1G_6fusion15FusionCallbacksIS1K_NS1T_17LinearCombinationISH_fSH_fLNS_15FloatRoundStyleE2EEES1M_S1S_JEEENS4_5SM1004TMEM4LOAD26SM100_TMEM_LOAD_32dp32b32xENS4_13SM90_TMA_LOADENS14_INS15_ILi1ELi4ELi3EEES18_NSV_INS5_IJS19_S1O_EEENS5_IJS1O_SC_EEEEEEENS4_39AutoVectorizingCopyWithAssumedAlignmentILi128EEENS4_14SM90_TMA_STOREES28_S2A_S2A_EEEvvEEEEvNT_6ParamsE) ;  /* 0xffffff7802cc7950 */ /* 0x000fea0003c3ffff */
        .weak           $__internal_1_$__cuda_sm10x_tcgen05_guardrail_trap_phase_invalid_during_alloc
        .type           $__internal_1_$__cuda_sm10x_tcgen05_guardrail_trap_phase_invalid_during_alloc,@function
        .size           $__internal_1_$__cuda_sm10x_tcgen05_guardrail_trap_phase_invalid_during_alloc,($__internal_2_$__cuda_sm10x_tcgen05_guardrail_trap_unallocated_columns_being_dealloced - $__internal_1_$__cuda_sm10x_tcgen05_guardrail_trap_phase_invalid_during_alloc)
$__internal_1_$__cuda_sm10x_tcgen05_guardrail_trap_phase_invalid_during_alloc:
[----:B------:R-:W-:Y:S05]  /*84d0*/  BPT.TRAP 0x1 ;  /* 0x000000040000795c */ /* 0x000fea0000300000 */
[----:B------:R-:W-:-:S04]  /*84e0*/  MOV R3, 0x0 ;  /* 0x0000000000037802 */ /* 0x000fc80000000f00 */
[----:B------:R-:W-:Y:S05]  /*84f0*/  RET.REL.NODEC R2 `(_ZN7cutlass13device_kernelINS_4gemm6kernel13GemmUniversalIN4cute5tupleIJiiiiEEENS1_10collective13CollectiveMmaINS1_35MainloopSm100TmaUmmaWarpSpecializedILi4ELi2ELi4ENS5_IJNS4_1CILi2EEENSA_ILi1EEESC_EEEEENS5_IJNSA_ILi128EEESF_SF_EEENS_12float_e5m2_tENS5_IJlSC_lEEESH_SI_NS4_8TiledMMAINS4_8MMA_AtomIJNS4_10MMA_TraitsINS4_25SM100_MMA_F8F6F4_2x1SM_SSEJSH_SH_fSF_SF_NS4_17integral_constantINS4_4UMMA5MajorELSP_0EEESQ_NSN_INSO_7ScaleInELSR_0EEESS_EEEEEENS4_6LayoutINS5_IJSC_SC_SC_EEENS5_IJNSA_ILi0EEESX_SX_EEEEENS5_IJNS4_10UnderscoreES10_S10_EEEEENS4_18SM100_TMA_2SM_LOADENS4_14ComposedLayoutINS4_7SwizzleILi3ELi4ELi3EEENS4_18smem_ptr_flag_bitsILi8EEENSV_INS5_IJNSA_ILi8EEESF_EEENS5_IJSF_SC_EEEEEEEvNS4_8identityES13_S1D_vS1E_EENS_8epilogue10collective18CollectiveEpilogueINS1G_23Sm100TmaWarpSpecializedILi2ELi2ELi32ELb0ELb0EEEJNS5_IJNSA_ILi64EEESF_SF_EEENS5_IJNSV_IS1L_SC_EENSV_INS5_IJNSA_ILi32EEESB_EEENS5_IJSC_S1L_EEEEEEEESH_SI_SH_SI_NS1G_6fusion15FusionCallbacksIS1K_NS1T_17LinearCombinationISH_fSH_fLNS_15FloatRoundStyleE2EEES1M_S1S_JEEENS4_5SM1004TMEM4LOAD26SM100_TMEM_LOAD_32dp32b32xENS4_13SM90_TMA_LOADENS14_INS15_ILi1ELi4ELi3EEES18_NSV_INS5_IJS19_S1O_EEENS5_IJS1O_SC_EEEEEEENS4_39AutoVectorizingCopyWithAssumedAlignmentILi128EEENS4_14SM90_TMA_STOREES28_S2A_S2A_EEEvvEEEEvNT_6ParamsE) ;  /* 0xffffff7802c07950 */ /* 0x000fea0003c3ffff */
        .weak           $__internal_2_$__cuda_sm10x_tcgen05_guardrail_trap_unallocated_columns_being_dealloced
        .type           $__internal_2_$__cuda_sm10x_tcgen05_guardrail_trap_unallocated_columns_being_dealloced,@function
        .size           $__internal_2_$__cuda_sm10x_tcgen05_guardrail_trap_unallocated_columns_being_dealloced,(.L_x_163 - $__internal_2_$__cuda_sm10x_tcgen05_guardrail_trap_unallocated_columns_being_dealloced)
$__internal_2_$__cuda_sm10x_tcgen05_guardrail_trap_unallocated_columns_being_dealloced:
[----:B------:R-:W-:Y:S05]  /*8500*/  BPT.TRAP 0x1 ;  /* 0x000000040000795c */ /* 0x000fea0000300000 */
[----:B------:R-:W-:-:S04]  /*8510*/  HFMA2 R3, -RZ, RZ, 0, 0 ;  /* 0x00000000ff037431 */ /* 0x000fc800000001ff */
[----:B------:R-:W-:Y:S05]  /*8520*/  RET.REL.NODEC R2 `(_ZN7cutlass13device_kernelINS_4gemm6kernel13GemmUniversalIN4cute5tupleIJiiiiEEENS1_10collective13CollectiveMmaINS1_35MainloopSm100TmaUmmaWarpSpecializedILi4ELi2ELi4ENS5_IJNS4_1CILi2EEENSA_ILi1EEESC_EEEEENS5_IJNSA_ILi128EEESF_SF_EEENS_12float_e5m2_tENS5_IJlSC_lEEESH_SI_NS4_8TiledMMAINS4_8MMA_AtomIJNS4_10MMA_TraitsINS4_25SM100_MMA_F8F6F4_2x1SM_SSEJSH_SH_fSF_SF_NS4_17integral_constantINS4_4UMMA5MajorELSP_0EEESQ_NSN_INSO_7ScaleInELSR_0EEESS_EEEEEENS4_6LayoutINS5_IJSC_SC_SC_EEENS5_IJNSA_ILi0EEESX_SX_EEEEENS5_IJNS4_10UnderscoreES10_S10_EEEEENS4_18SM100_TMA_2SM_LOADENS4_14ComposedLayoutINS4_7SwizzleILi3ELi4ELi3EEENS4_18smem_ptr_flag_bitsILi8EEENSV_INS5_IJNSA_ILi8EEESF_EEENS5_IJSF_SC_EEEEEEEvNS4_8identityES13_S1D_vS1E_EENS_8epilogue10collective18CollectiveEpilogueINS1G_23Sm100TmaWarpSpecializedILi2ELi2ELi32ELb0ELb0EEEJNS5_IJNSA_ILi64EEESF_SF_EEENS5_IJNSV_IS1L_SC_EENSV_INS5_IJNSA_ILi32EEESB_EEENS5_IJSC_S1L_EEEEEEEESH_SI_SH_SI_NS1G_6fusion15FusionCallbacksIS1K_NS1T_17LinearCombinationISH_fSH_fLNS_15FloatRoundStyleE2EEES1M_S1S_JEEENS4_5SM1004TMEM4LOAD26SM100_TMEM_LOAD_32dp32b32xENS4_13SM90_TMA_LOADENS14_INS15_ILi1ELi4ELi3EEES18_NSV_INS5_IJS19_S1O_EEENS5_IJS1O_SC_EEEEEEENS4_39AutoVectorizingCopyWithAssumedAlignmentILi128EEENS4_14SM90_TMA_STOREES28_S2A_S2A_EEEvvEEEEvNT_6ParamsE) ;  /* 0xffffff7802b47950 */ /* 0x000fea0003c3ffff */
.L_x_162:
[----:B------:R-:W-:-:S00]  /*8530*/  BRA `(.L_x_162) ;  /* 0xfffffffc00fc7947 */ /* 0x000fc0000383ffff */
[----:B------:R-:W-:-:S00]  /*8540*/  NOP ;  /* 0x0000000000007918 */ /* 0x000fc00000000000 */
        /* <DEDUP_REMOVED lines=11> */
.L_x_163:


//--------------------- .nv.global.init           --------------------------
	.section	.nv.global.init,"aw",@progbits
.nv.global.init:
	.type		$str$27,@object
	.size		$str$27,($str$28 - $str$27)
$str$27:
        /*0000*/ 	.byte	0x28, 0x61, 0x64, 0x64, 0x72, 0x65, 0x73, 0x73, 0x20, 0x26, 0x20, 0x6d, 0x61, 0x73, 0x6b, 0x29
        /*0010*/ 	.byte	0x20, 0x3d, 0x3d, 0x20, 0x30, 0x00
	.type		$str$28,@object
	.size		$str$28,($str$26 - $str$28)
$str$28:
        /*0016*/ 	.byte	0x2f, 0x74, 0x6d, 0x70, 0x2f, 0x63, 0x75, 0x74, 0x6c, 0x61, 0x73, 0x73, 0x5f, 0x73, 0x77, 0x65
        /*0026*/ 	.byte	0x65, 0x70, 0x5f, 0x73, 0x72, 0x63, 0x2f, 0x69, 0x6e, 0x63, 0x6c, 0x75, 0x64, 0x65, 0x2f, 0x63
        /*0036*/ 	.byte	0x75, 0x74, 0x65, 0x2f, 0x70, 0x6f, 0x69, 0x6e, 0x74, 0x65, 0x72, 0x5f, 0x66, 0x6c, 0x61, 0x67
        /*0046*/ 	.byte	0x67, 0x65, 0x64, 0x2e, 0x68, 0x70, 0x70, 0x00
	.type		$str$26,@object
	.size		$str$26,($str$25 - $str$26)
$str$26:
        /*004e*/ 	.byte	0x2f, 0x74, 0x6d, 0x70, 0x2f, 0x63, 0x75, 0x74, 0x6c, 0x61, 0x73, 0x73, 0x5f, 0x73, 0x77, 0x65
        /*005e*/ 	.byte	0x65, 0x70, 0x5f, 0x73, 0x72, 0x63, 0x2f, 0x69, 0x6e, 0x63, 0x6c, 0x75, 0x64, 0x65, 0x2f, 0x63
        /*006e*/ 	.byte	0x75, 0x74, 0x65, 0x2f, 0x61, 0x74, 0x6f, 0x6d, 0x2f, 0x63, 0x6f, 0x70, 0x79, 0x5f, 0x74, 0x72
        /*007e*/ 	.byte	0x61, 0x69, 0x74, 0x73, 0x5f, 0x73, 0x6d, 0x31, 0x30, 0x30, 0x2e, 0x68, 0x70, 0x70, 0x00
	.type		$str$25,@object
	.size		$str$25,(__unnamed_1 - $str$25)
$str$25:
        /*008d*/ 	.byte	0x28, 0x28, 0x75, 0x69, 0x6e, 0x74, 0x33, 0x32, 0x5f, 0x74, 0x28, 0x74, 0x68, 0x72, 0x65, 0x61
        /*009d*/ 	.byte	0x64, 0x49, 0x64, 0x78, 0x2e, 0x78, 0x29, 0x20, 0x2f, 0x20, 0x33, 0x32, 0x29, 0x20, 0x25, 0x20
        /*00ad*/ 	.byte	0x34, 0x29, 0x20, 0x3d, 0x3d, 0x20, 0x28, 0x28, 0x28, 0x74, 0x6d, 0x65, 0x6d, 0x5f, 0x61, 0x64
        /*00bd*/ 	.byte	0x64, 0x72, 0x20, 0x3e, 0x3e, 0x20, 0x31, 0x36, 0x29, 0x20, 0x2f, 0x20, 0x33, 0x32, 0x29, 0x20
        /*00cd*/ 	.byte	0x25, 0x20, 0x34, 0x29, 0x00
	.type		__unnamed_1,@object
	.size		__unnamed_1,(__unnamed_2 - __unnamed_1)
__unnamed_1:
        /*00d2*/ 	.byte	0x61, 0x75, 0x74, 0x6f, 0x20, 0x63, 0x75, 0x74, 0x65, 0x3a, 0x3a, 0x61, 0x73, 0x5f, 0x70, 0x6f
        /* <DEDUP_REMOVED lines=24> */
        /*0262*/ 	.byte	0x3a, 0x3a, 0x43, 0x3c, 0x34, 0x30, 0x39, 0x36, 0x3e, 0x3e, 0x3e, 0x3e, 0x5d, 0x00
	.type		__unnamed_2,@object
	.size		__unnamed_2,(.L_2 - __unnamed_2)
__unnamed_2:
        /* <DEDUP_REMOVED lines=40> */
        /*04f0*/ 	.byte	0x74, 0x65, 0x3a, 0x3a, 0x43, 0x3c, 0x30, 0x3e, 0x3e, 0x3e, 0x3e, 0x5d, 0x00
.L_2:


//--------------------- .nv.shared._ZN7cutlass13device_kernelINS_4gemm6kernel13GemmUniversalIN4cute5tupleIJiiiiEEENS1_10collective13CollectiveMmaINS1_35MainloopSm100TmaUmmaWarpSpecializedILi4ELi2ELi4ENS5_IJNS4_1CILi2EEENSA_ILi1EEESC_EEEEENS5_IJNSA_ILi128EEESF_SF_EEENS_12float_e5m2_tENS5_IJlSC_lEEESH_SI_NS4_8TiledMMAINS4_8MMA_AtomIJNS4_10MMA_TraitsINS4_25SM100_MMA_F8F6F4_2x1SM_SSEJSH_SH_fSF_SF_NS4_17integral_constantINS4_4UMMA5MajorELSP_0EEESQ_NSN_INSO_7ScaleInELSR_0EEESS_EEEEEENS4_6LayoutINS5_IJSC_SC_SC_EEENS5_IJNSA_ILi0EEESX_SX_EEEEENS5_IJNS4_10UnderscoreES10_S10_EEEEENS4_18SM100_TMA_2SM_LOADENS4_14ComposedLayoutINS4_7SwizzleILi3ELi4ELi3EEENS4_18smem_ptr_flag_bitsILi8EEENSV_INS5_IJNSA_ILi8EEESF_EEENS5_IJSF_SC_EEEEEEEvNS4_8identityES13_S1D_vS1E_EENS_8epilogue10collective18CollectiveEpilogueINS1G_23Sm100TmaWarpSpecializedILi2ELi2ELi32ELb0ELb0EEEJNS5_IJNSA_ILi64EEESF_SF_EEENS5_IJNSV_IS1L_SC_EENSV_INS5_IJNSA_ILi32EEESB_EEENS5_IJSC_S1L_EEEEEEEESH_SI_SH_SI_NS1G_6fusion15FusionCallbacksIS1K_NS1T_17LinearCombinationISH_fSH_fLNS_15FloatRoundStyleE2EEES1M_S1S_JEEENS4_5SM1004TMEM4LOAD26SM100_TMEM_LOAD_32dp32b32xENS4_13SM90_TMA_LOADENS14_INS15_ILi1ELi4ELi3EEES18_NSV_INS5_IJS19_S1O_EEENS5_IJS1O_SC_EEEEEEENS4_39AutoVectorizingCopyWithAssumedAlignmentILi128EEENS4_14SM90_TMA_STOREES28_S2A_S2A_EEEvvEEEEvNT_6ParamsE --------------------------
	.section	.nv.shared._ZN7cutlass13device_kernelINS_4gemm6kernel13GemmUniversalIN4cute5tupleIJiiiiEEENS1_10collective13CollectiveMmaINS1_35MainloopSm100TmaUmmaWarpSpecializedILi4ELi2ELi4ENS5_IJNS4_1CILi2EEENSA_ILi1EEESC_EEEEENS5_IJNSA_ILi128EEESF_SF_EEENS_12float_e5m2_tENS5_IJlSC_lEEESH_SI_NS4_8TiledMMAINS4_8MMA_AtomIJNS4_10MMA_TraitsINS4_25SM100_MMA_F8F6F4_2x1SM_SSEJSH_SH_fSF_SF_NS4_17integral_constantINS4_4UMMA5MajorELSP_0EEESQ_NSN_INSO_7ScaleInELSR_0EEESS_EEEEEENS4_6LayoutINS5_IJSC_SC_SC_EEENS5_IJNSA_ILi0EEESX_SX_EEEEENS5_IJNS4_10UnderscoreES10_S10_EEEEENS4_18SM100_TMA_2SM_LOADENS4_14ComposedLayoutINS4_7SwizzleILi3ELi4ELi3EEENS4_18smem_ptr_flag_bitsILi8EEENSV_INS5_IJNSA_ILi8EEESF_EEENS5_IJSF_SC_EEEEEEEvNS4_8identityES13_S1D_vS1E_EENS_8epilogue10collective18CollectiveEpilogueINS1G_23Sm100TmaWarpSpecializedILi2ELi2ELi32ELb0ELb0EEEJNS5_IJNSA_ILi64EEESF_SF_EEENS5_IJNSV_IS1L_SC_EENSV_INS5_IJNSA_ILi32EEESB_EEENS5_IJSC_S1L_EEEEEEEESH_SI_SH_SI_NS1G_6fusion15FusionCallbacksIS1K_NS1T_17LinearCombinationISH_fSH_fLNS_15FloatRoundStyleE2EEES1M_S1S_JEEENS4_5SM1004TMEM4LOAD26SM100_TMEM_LOAD_32dp32b32xENS4_13SM90_TMA_LOADENS14_INS15_ILi1ELi4ELi3EEES18_NSV_INS5_IJS19_S1O_EEENS5_IJS1O_SC_EEEEEEENS4_39AutoVectorizingCopyWithAssumedAlignmentILi128EEENS4_14SM90_TMA_STOREES28_S2A_S2A_EEEvvEEEEvNT_6ParamsE,"aw",@nobits
	.sectionflags	@""
	.align	16
	.zero		1024


//--------------------- .nv.shared.reserved.0     --------------------------
	.section	.nv.shared.reserved.0,"aw",@nobits
	.weak		__nv_reservedSMEM_offset_0_alias
	.size		__nv_reservedSMEM_offset_0_alias, 0, 64
	.other		__nv_reservedSMEM_offset_0_alias,@"STO_CUDA_RESERVED_SHARED STV_DEFAULT"
__nv_reservedSMEM_offset_0_alias:
	.zero		0
.nv.shared.reserved.0:
	.zero		64
	.weak		__nv_reservedSMEM_tcgen05_partition
	.type		__nv_reservedSMEM_tcgen05_partition,@object
	.size		__nv_reservedSMEM_tcgen05_partition,(.L_0 - __nv_reservedSMEM_tcgen05_partition)
__nv_reservedSMEM_tcgen05_partition:
	.zero		32
.L_0:


//--------------------- .nv.global                --------------------------
	.section	.nv.global,"aw",@nobits
.nv.global:
	.type		_ZN39_INTERNAL_f0099c47_4_k_cu_d3951b0f_91314cute1_E,@object
	.size		_ZN39_INTERNAL_f0099c47_4_k_cu_d3951b0f_91314cute1_E,(_ZN39_INTERNAL_f0099c47_4_k_cu_d3951b0f_91314cuda3std3__45__cpo6cbeginE - _ZN39_INTERNAL_f0099c47_4_k_cu_d3951b0f_91314cute1_E)
_ZN39_INTERNAL_f0099c47_4_k_cu_d3951b0f_91314cute1_E:
	.zero		1
	.type		_ZN39_INTERNAL_f0099c47_4_k_cu_d3951b0f_91314cuda3std3__45__cpo6cbeginE,@object
	.size		_ZN39_INTERNAL_f0099c47_4_k_cu_d3951b0f_91314cuda3std3__45__cpo6cbeginE,(_ZN39_INTERNAL_f0099c47_4_k_cu_d3951b0f_91314cuda3std3__48in_placeE - _ZN39_INTERNAL_f0099c47_4_k_cu_d3951b0f_91314cuda3std3__45__cpo6cbeginE)
_ZN39_INTERNAL_f0099c47_4_k_cu_d3951b0f_91314cuda3std3__45__cpo6cbeginE:
	.zero		1
	.type		_ZN39_INTERNAL_f0099c47_4_k_cu_d3951b0f_91314cuda3std3__48in_placeE,@object
	.size		_ZN39_INTERNAL_f0099c47_4_k_cu_d3951b0f_91314cuda3std3__48in_placeE,(_ZN39_INTERNAL_f0099c47_4_k_cu_d3951b0f_91314cuda3std6ranges3__45__cpo9iter_moveE - _ZN39_INTERNAL_f0099c47_4_k_cu_d3951b0f_91314cuda3std3__48in_placeE)
_ZN39_INTERNAL_f0099c47_4_k_cu_d3951b0f_91314cuda3std3__48in_placeE:
	.zero		1
	.type		_ZN39_INTERNAL_f0099c47_4_k_cu_d3951b0f_91314cuda3std6ranges3__45__cpo9iter_moveE,@object
	.size		_ZN39_INTERNAL_f0099c47_4_k_cu_d3951b0f_91314cuda3std6ranges3__45__cpo9iter_moveE,(_ZN39_INTERNAL_f0099c47_4_k_cu_d3951b0f_91314cuda3std3__45__cpo5beginE - _ZN39_INTERNAL_f0099c47_4_k_cu_d3951b0f_91314cuda3std6ranges3__45__cpo9iter_moveE)
_ZN39_INTERNAL_f0099c47_4_k_cu_d3951b0f_91314cuda3std6ranges3__45__cpo9iter_moveE:
	.zero		1
	.type		_ZN39_INTERNAL_f0099c47_4_k_cu_d3951b0f_91314cuda3std3__45__cpo5beginE,@object
	.size		_ZN39_INTERNAL_f0099c47_4_k_cu_d3951b0f_91314cuda3std3__45__cpo5beginE,(_ZN39_INTERNAL_f0099c47_4_k_cu_d3951b0f_91314cuda3std3__441_GLOBAL__N__f0099c47_4_k_cu_d3951b0f_91316ignoreE - _ZN39_INTERNAL_f0099c47_4_k_cu_d3951b0f_91314cuda3std3__45__cpo5beginE)
_ZN39_INTERNAL_f0099c47_4_k_cu_d3951b0f_91314cuda3std3__45__cpo5beginE:
	.zero		1
	.type		_ZN39_INTERNAL_f0099c47_4_k_cu_d3951b0f_91314cuda3std3__441_GLOBAL__N__f0099c47_4_k_cu_d3951b0f_91316ignoreE,@object
	.size		_ZN39_INTERNAL_f0099c47_4_k_cu_d3951b0f_91314cuda3std3__441_GLOBAL__N__f0099c47_4_k_cu_d3951b0f_91316ignoreE,(_ZN39_INTERNAL_f0099c47_4_k_cu_d3951b0f_91314cute7productE - _ZN39_INTERNAL_f0099c47_4_k_cu_d3951b0f_91314cuda3std3__441_GLOBAL__N__f0099c47_4_k_cu_d3951b0f_91316ignoreE)
_ZN39_INTERNAL_f0099c47_4_k_cu_d3951b0f_91314cuda3std3__441_GLOBAL__N__f0099c47_4_k_cu_d3951b0f_91316ignoreE:
	.zero		1
	.type		_ZN39_INTERNAL_f0099c47_4_k_cu_d3951b0f_91314cute7productE,@object
	.size		_ZN39_INTERNAL_f0099c47_4_k_cu_d3951b0f_91314cute7productE,(_ZN39_INTERNAL_f0099c47_4_k_cu_d3951b0f_91314cuda3std3__45__cpo3endE - _ZN39_INTERNAL_f0099c47_4_k_cu_d3951b0f_91314cute7productE)
_ZN39_INTERNAL_f0099c47_4_k_cu_d3951b0f_91314cute7productE:
	.zero		1
	.type		_ZN39_INTERNAL_f0099c47_4_k_cu_d3951b0f_91314cuda3std3__45__cpo3endE,@object
	.size		_ZN39_INTERNAL_f0099c47_4_k_cu_d3951b0f_91314cuda3std3__45__cpo3endE,(_ZN39_INTERNAL_f0099c47_4_k_cu_d3951b0f_91314cuda3std3__419piecewise_constructE - _ZN39_INTERNAL_f0099c47_4_k_cu_d3951b0f_91314cuda3std3__45__cpo3endE)
_ZN39_INTERNAL_f0099c47_4_k_cu_d3951b0f_91314cuda3std3__45__cpo3endE:
	.zero		1
	.type		_ZN39_INTERNAL_f0099c47_4_k_cu_d3951b0f_91314cuda3std3__419piecewise_constructE,@object
	.size		_ZN39_INTERNAL_f0099c47_4_k_cu_d3951b0f_91314cuda3std3__419piecewise_constructE,(_ZN39_INTERNAL_f0099c47_4_k_cu_d3951b0f_91314cuda3std3__45__cpo4cendE - _ZN39_INTERNAL_f0099c47_4_k_cu_d3951b0f_91314cuda3std3__419piecewise_constructE)
_ZN39_INTERNAL_f0099c47_4_k_cu_d3951b0f_91314cuda3std3__419piecewise_constructE:
	.zero		1
	.type		_ZN39_INTERNAL_f0099c47_4_k_cu_d3951b0f_91314cuda3std3__45__cpo4cendE,@object
	.size		_ZN39_INTERNAL_f0099c47_4_k_cu_d3951b0f_91314cuda3std3__45__cpo4cendE,(_ZN39_INTERNAL_f0099c47_4_k_cu_d3951b0f_91314cuda3std6ranges3__45__cpo4swapE - _ZN39_INTERNAL_f0099c47_4_k_cu_d3951b0f_91314cuda3std3__45__cpo4cendE)
_ZN39_INTERNAL_f0099c47_4_k_cu_d3951b0f_91314cuda3std3__45__cpo4cendE:
	.zero		1
	.type		_ZN39_INTERNAL_f0099c47_4_k_cu_d3951b0f_91314cuda3std6ranges3__45__cpo4swapE,@object
	.size		_ZN39_INTERNAL_f0099c47_4_k_cu_d3951b0f_91314cuda3std6ranges3__45__cpo4swapE,(.L_10 - _ZN39_INTERNAL_f0099c47_4_k_cu_d3951b0f_91314cuda3std6ranges3__45__cpo4swapE)
_ZN39_INTERNAL_f0099c47_4_k_cu_d3951b0f_91314cuda3std6ranges3__45__cpo4swapE:
	.zero		1
.L_10:


//--------------------- .nv.constant0._ZN7cutlass13device_kernelINS_4gemm6kernel13GemmUniversalIN4cute5tupleIJiiiiEEENS1_10collective13CollectiveMmaINS1_35MainloopSm100TmaUmmaWarpSpecializedILi4ELi2ELi4ENS5_IJNS4_1CILi2EEENSA_ILi1EEESC_EEEEENS5_IJNSA_ILi128EEESF_SF_EEENS_12float_e5m2_tENS5_IJlSC_lEEESH_SI_NS4_8TiledMMAINS4_8MMA_AtomIJNS4_10MMA_TraitsINS4_25SM100_MMA_F8F6F4_2x1SM_SSEJSH_SH_fSF_SF_NS4_17integral_constantINS4_4UMMA5MajorELSP_0EEESQ_NSN_INSO_7ScaleInELSR_0EEESS_EEEEEENS4_6LayoutINS5_IJSC_SC_SC_EEENS5_IJNSA_ILi0EEESX_SX_EEEEENS5_IJNS4_10UnderscoreES10_S10_EEEEENS4_18SM100_TMA_2SM_LOADENS4_14ComposedLayoutINS4_7SwizzleILi3ELi4ELi3EEENS4_18smem_ptr_flag_bitsILi8EEENSV_INS5_IJNSA_ILi8EEESF_EEENS5_IJSF_SC_EEEEEEEvNS4_8identityES13_S1D_vS1E_EENS_8epilogue10collective18CollectiveEpilogueINS1G_23Sm100TmaWarpSpecializedILi2ELi2ELi32ELb0ELb0EEEJNS5_IJNSA_ILi64EEESF_SF_EEENS5_IJNSV_IS1L_SC_EENSV_INS5_IJNSA_ILi32EEESB_EEENS5_IJSC_S1L_EEEEEEEESH_SI_SH_SI_NS1G_6fusion15FusionCallbacksIS1K_NS1T_17LinearCombinationISH_fSH_fLNS_15FloatRoundStyleE2EEES1M_S1S_JEEENS4_5SM1004TMEM4LOAD26SM100_TMEM_LOAD_32dp32b32xENS4_13SM90_TMA_LOADENS14_INS15_ILi1ELi4ELi3EEES18_NSV_INS5_IJS19_S1O_EEENS5_IJS1O_SC_EEEEEEENS4_39AutoVectorizingCopyWithAssumedAlignmentILi128EEENS4_14SM90_TMA_STOREES28_S2A_S2A_EEEvvEEEEvNT_6ParamsE --------------------------
	.section	.nv.constant0._ZN7cutlass13device_kernelINS_4gemm6kernel13GemmUniversalIN4cute5tupleIJiiiiEEENS1_10collective13CollectiveMmaINS1_35MainloopSm100TmaUmmaWarpSpecializedILi4ELi2ELi4ENS5_IJNS4_1CILi2EEENSA_ILi1EEESC_EEEEENS5_IJNSA_ILi128EEESF_SF_EEENS_12float_e5m2_tENS5_IJlSC_lEEESH_SI_NS4_8TiledMMAINS4_8MMA_AtomIJNS4_10MMA_TraitsINS4_25SM100_MMA_F8F6F4_2x1SM_SSEJSH_SH_fSF_SF_NS4_17integral_constantINS4_4UMMA5MajorELSP_0EEESQ_NSN_INSO_7ScaleInELSR_0EEESS_EEEEEENS4_6LayoutINS5_IJSC_SC_SC_EEENS5_IJNSA_ILi0EEESX_SX_EEEEENS5_IJNS4_10UnderscoreES10_S10_EEEEENS4_18SM100_TMA_2SM_LOADENS4_14ComposedLayoutINS4_7SwizzleILi3ELi4ELi3EEENS4_18smem_ptr_flag_bitsILi8EEENSV_INS5_IJNSA_ILi8EEESF_EEENS5_IJSF_SC_EEEEEEEvNS4_8identityES13_S1D_vS1E_EENS_8epilogue10collective18CollectiveEpilogueINS1G_23Sm100TmaWarpSpecializedILi2ELi2ELi32ELb0ELb0EEEJNS5_IJNSA_ILi64EEESF_SF_EEENS5_IJNSV_IS1L_SC_EENSV_INS5_IJNSA_ILi32EEESB_EEENS5_IJSC_S1L_EEEEEEEESH_SI_SH_SI_NS1G_6fusion15FusionCallbacksIS1K_NS1T_17LinearCombinationISH_fSH_fLNS_15FloatRoundStyleE2EEES1M_S1S_JEEENS4_5SM1004TMEM4LOAD26SM100_TMEM_LOAD_32dp32b32xENS4_13SM90_TMA_LOADENS14_INS15_ILi1ELi4ELi3EEES18_NSV_INS5_IJS19_S1O_EEENS5_IJS1O_SC_EEEEEEENS4_39AutoVectorizingCopyWithAssumedAlignmentILi128EEENS4_14SM90_TMA_STOREES28_S2A_S2A_EEEvvEEEEvNT_6ParamsE,"a",@progbits
	.sectionflags	@""
	.align	4
.nv.constant0._ZN7cutlass13device_kernelINS_4gemm6kernel13GemmUniversalIN4cute5tupleIJiiiiEEENS1_10collective13CollectiveMmaINS1_35MainloopSm100TmaUmmaWarpSpecializedILi4ELi2ELi4ENS5_IJNS4_1CILi2EEENSA_ILi1EEESC_EEEEENS5_IJNSA_ILi128EEESF_SF_EEENS_12float_e5m2_tENS5_IJlSC_lEEESH_SI_NS4_8TiledMMAINS4_8MMA_AtomIJNS4_10MMA_TraitsINS4_25SM100_MMA_F8F6F4_2x1SM_SSEJSH_SH_fSF_SF_NS4_17integral_constantINS4_4UMMA5MajorELSP_0EEESQ_NSN_INSO_7ScaleInELSR_0EEESS_EEEEEENS4_6LayoutINS5_IJSC_SC_SC_EEENS5_IJNSA_ILi0EEESX_SX_EEEEENS5_IJNS4_10UnderscoreES10_S10_EEEEENS4_18SM100_TMA_2SM_LOADENS4_14ComposedLayoutINS4_7SwizzleILi3ELi4ELi3EEENS4_18smem_ptr_flag_bitsILi8EEENSV_INS5_IJNSA_ILi8EEESF_EEENS5_IJSF_SC_EEEEEEEvNS4_8identityES13_S1D_vS1E_EENS_8epilogue10collective18CollectiveEpilogueINS1G_23Sm100TmaWarpSpecializedILi2ELi2ELi32ELb0ELb0EEEJNS5_IJNSA_ILi64EEESF_SF_EEENS5_IJNSV_IS1L_SC_EENSV_INS5_IJNSA_ILi32EEESB_EEENS5_IJSC_S1L_EEEEEEEESH_SI_SH_SI_NS1G_6fusion15FusionCallbacksIS1K_NS1T_17LinearCombinationISH_fSH_fLNS_15FloatRoundStyleE2EEES1M_S1S_JEEENS4_5SM1004TMEM4LOAD26SM100_TMEM_LOAD_32dp32b32xENS4_13SM90_TMA_LOADENS14_INS15_ILi1ELi4ELi3EEES18_NSV_INS5_IJS19_S1O_EEENS5_IJS1O_SC_EEEEEEENS4_39AutoVectorizingCopyWithAssumedAlignmentILi128EEENS4_14SM90_TMA_STOREES28_S2A_S2A_EEEvvEEEEvNT_6ParamsE:
	.zero		2944


//--------------------- SYMBOLS --------------------------

	.type		.nv.reservedSmem.offset0,@object
	.size		.nv.reservedSmem.offset0,0x4
	.type		.nv.reservedSmem.cap,@object
	.size		.nv.reservedSmem.cap,0x4
	.type		__assertfail,@function
